	.target	sm_100a

	.elftype	@"ET_EXEC"


//--------------------- .note.nv.tkinfo           --------------------------
	.section	.note.nv.tkinfo,"",@"SHT_NOTE"
	.sectionflags	@"SHF_NOTE_NV_TKINFO"
	.tkinfo
        /*0018*/ 	.word	0x00000002
        /*0030*/ 	.string	""
        /*0030*/ 	.string	"ptxas"
        /*0030*/ 	.string	"Cuda compilation tools, release 13.0, V13.0.88"
        /*0030*/ 	.string	"Build cuda_13.0.r13.0/compiler.36424714_0"
        /*0030*/ 	.string	"-arch sm_100a -m 64 "



//--------------------- .note.nv.cuinfo           --------------------------
	.section	.note.nv.cuinfo,"",@"SHT_NOTE"
	.sectionflags	@"SHF_NOTE_NV_CUINFO"
        /*0018*/ 	.short	0x0002
        /*001a*/ 	.short	0x0064
        /*001c*/ 	.short	0x0082
	.zero		2


//--------------------- .nv.info                  --------------------------
	.section	.nv.info,"",@"SHT_CUDA_INFO"
	.align	4


	//----- nvinfo : EIATTR_REGCOUNT
	.align		4
        /*0000*/ 	.byte	0x04, 0x2f
        /*0002*/ 	.short	(.L_19 - .L_18)
	.align		4
.L_18:
        /*0004*/ 	.word	index@(_ZN7cutlass13device_kernelINS_4gemm6kernel13GemmUniversalIN4cute5tupleIJiiiiEEENS1_10collective13CollectiveMmaINS1_35MainloopSm100TmaUmmaWarpSpecializedILi34ELi2ELi4ENS5_IJNS4_1CILi1EEESB_SB_EEEEENS5_IJNSA_ILi128EEENSA_ILi64EEENSA_ILi32EEEEEEaNS5_IJlSB_lEEEaSI_NS4_8TiledMMAINS4_8MMA_AtomIJNS4_15SM100_MMA_S8_SSIaaiLi128ELi64ELNS4_4UMMA5MajorE0ELSN_0ELNSM_8SaturateE0EEEEEENS4_6LayoutISC_NS5_IJNSA_ILi0EEESS_SS_EEEEENS5_IJNS4_10UnderscoreESV_SV_EEEEENS4_13SM90_TMA_LOADENS4_14ComposedLayoutINS4_7SwizzleILi1ELi4ELi3EEENS4_18smem_ptr_flag_bitsILi8EEENSR_INS5_IJNSA_ILi8EEESG_EEENS5_IJSG_SB_EEEEEEEvNS4_8identityESY_S18_vS19_EENS_8epilogue10collective18CollectiveEpilogueINS1B_23Sm100TmaWarpSpecializedILi1ELi1ELi64ELb0ELb0EEEJSH_NS5_IJNSR_ISE_SB_EENSR_ISF_SB_EEEEEaSI_aSI_NS1B_6fusion15FusionCallbacksIS1F_NS1J_17LinearCombinationIaiaiLNS_15FloatRoundStyleE2EEESH_S1I_JEEENS4_5SM1004TMEM4LOAD26SM100_TMEM_LOAD_32dp32b64xESY_NSZ_INS10_ILi2ELi4ELi3EEES13_NSR_INS5_IJS14_SF_EEENS5_IJSF_SB_EEEEEEENS4_39AutoVectorizingCopyWithAssumedAlignmentILi128EEENS4_14SM90_TMA_STOREES1X_S1Z_S1Z_EEEvvEEEEvNT_6ParamsE)
        /*0008*/ 	.word	0x000000c6


	//----- nvinfo : EIATTR_FRAME_SIZE
	.align		4
.L_19:
        /*000c*/ 	.byte	0x04, 0x11
        /*000e*/ 	.short	(.L_21 - .L_20)
	.align		4
.L_20:
        /*0010*/ 	.word	index@($__internal_2_$__cuda_sm10x_tcgen05_guardrail_trap_unallocated_columns_being_dealloced)
        /*0014*/ 	.word	0x00000000


	//----- nvinfo : EIATTR_FRAME_SIZE
	.align		4
.L_21:
        /*0018*/ 	.byte	0x04, 0x11
        /*001a*/ 	.short	(.L_23 - .L_22)
	.align		4
.L_22:
        /*001c*/ 	.word	index@($__internal_1_$__cuda_sm10x_tcgen05_guardrail_trap_phase_invalid_during_alloc)
        /*0020*/ 	.word	0x00000000


	//----- nvinfo : EIATTR_FRAME_SIZE
	.align		4
.L_23:
        /*0024*/ 	.byte	0x04, 0x11
        /*0026*/ 	.short	(.L_25 - .L_24)
	.align		4
.L_24:
        /*0028*/ 	.word	index@($__internal_0_$__cuda_sm10x_tcgen05_guardrail_trap_col_being_dealloced_not_returned_by_alloc)
        /*002c*/ 	.word	0x00000000


	//----- nvinfo : EIATTR_FRAME_SIZE
	.align		4
.L_25:
        /*0030*/ 	.byte	0x04, 0x11
        /*0032*/ 	.short	(.L_27 - .L_26)
	.align		4
.L_26:
        /*0034*/ 	.word	index@(_ZN7cutlass13device_kernelINS_4gemm6kernel13GemmUniversalIN4cute5tupleIJiiiiEEENS1_10collective13CollectiveMmaINS1_35MainloopSm100TmaUmmaWarpSpecializedILi34ELi2ELi4ENS5_IJNS4_1CILi1EEESB_SB_EEEEENS5_IJNSA_ILi128EEENSA_ILi64EEENSA_ILi32EEEEEEaNS5_IJlSB_lEEEaSI_NS4_8TiledMMAINS4_8MMA_AtomIJNS4_15SM100_MMA_S8_SSIaaiLi128ELi64ELNS4_4UMMA5MajorE0ELSN_0ELNSM_8SaturateE0EEEEEENS4_6LayoutISC_NS5_IJNSA_ILi0EEESS_SS_EEEEENS5_IJNS4_10UnderscoreESV_SV_EEEEENS4_13SM90_TMA_LOADENS4_14ComposedLayoutINS4_7SwizzleILi1ELi4ELi3EEENS4_18smem_ptr_flag_bitsILi8EEENSR_INS5_IJNSA_ILi8EEESG_EEENS5_IJSG_SB_EEEEEEEvNS4_8identityESY_S18_vS19_EENS_8epilogue10collective18CollectiveEpilogueINS1B_23Sm100TmaWarpSpecializedILi1ELi1ELi64ELb0ELb0EEEJSH_NS5_IJNSR_ISE_SB_EENSR_ISF_SB_EEEEEaSI_aSI_NS1B_6fusion15FusionCallbacksIS1F_NS1J_17LinearCombinationIaiaiLNS_15FloatRoundStyleE2EEESH_S1I_JEEENS4_5SM1004TMEM4LOAD26SM100_TMEM_LOAD_32dp32b64xESY_NSZ_INS10_ILi2ELi4ELi3EEES13_NSR_INS5_IJS14_SF_EEENS5_IJSF_SB_EEEEEEENS4_39AutoVectorizingCopyWithAssumedAlignmentILi128EEENS4_14SM90_TMA_STOREES1X_S1Z_S1Z_EEEvvEEEEvNT_6ParamsE)
        /*0038*/ 	.word	0x00000000


	//----- nvinfo : EIATTR_MIN_STACK_SIZE
	.align		4
.L_27:
        /*003c*/ 	.byte	0x04, 0x12
        /*003e*/ 	.short	(.L_29 - .L_28)
	.align		4
.L_28:
        /*0040*/ 	.word	index@(_ZN7cutlass13device_kernelINS_4gemm6kernel13GemmUniversalIN4cute5tupleIJiiiiEEENS1_10collective13CollectiveMmaINS1_35MainloopSm100TmaUmmaWarpSpecializedILi34ELi2ELi4ENS5_IJNS4_1CILi1EEESB_SB_EEEEENS5_IJNSA_ILi128EEENSA_ILi64EEENSA_ILi32EEEEEEaNS5_IJlSB_lEEEaSI_NS4_8TiledMMAINS4_8MMA_AtomIJNS4_15SM100_MMA_S8_SSIaaiLi128ELi64ELNS4_4UMMA5MajorE0ELSN_0ELNSM_8SaturateE0EEEEEENS4_6LayoutISC_NS5_IJNSA_ILi0EEESS_SS_EEEEENS5_IJNS4_10UnderscoreESV_SV_EEEEENS4_13SM90_TMA_LOADENS4_14ComposedLayoutINS4_7SwizzleILi1ELi4ELi3EEENS4_18smem_ptr_flag_bitsILi8EEENSR_INS5_IJNSA_ILi8EEESG_EEENS5_IJSG_SB_EEEEEEEvNS4_8identityESY_S18_vS19_EENS_8epilogue10collective18CollectiveEpilogueINS1B_23Sm100TmaWarpSpecializedILi1ELi1ELi64ELb0ELb0EEEJSH_NS5_IJNSR_ISE_SB_EENSR_ISF_SB_EEEEEaSI_aSI_NS1B_6fusion15FusionCallbacksIS1F_NS1J_17LinearCombinationIaiaiLNS_15FloatRoundStyleE2EEESH_S1I_JEEENS4_5SM1004TMEM4LOAD26SM100_TMEM_LOAD_32dp32b64xESY_NSZ_INS10_ILi2ELi4ELi3EEES13_NSR_INS5_IJS14_SF_EEENS5_IJSF_SB_EEEEEEENS4_39AutoVectorizingCopyWithAssumedAlignmentILi128EEENS4_14SM90_TMA_STOREES1X_S1Z_S1Z_EEEvvEEEEvNT_6ParamsE)
        /*0044*/ 	.word	0x00000000
.L_29:


//--------------------- .nv.compat                --------------------------
	.section	.nv.compat,"",@"SHT_CUDA_COMPAT_INFO"
	.align	4
        /*0000*/ 	.byte	0x02, 0x09, 0x01, 0x00, 0x02, 0x02, 0x03, 0x00, 0x02, 0x05, 0x06, 0x00, 0x03, 0x07, 0x01, 0x01
        /*0010*/ 	.byte	0x02, 0x03, 0x01, 0x00, 0x02, 0x06, 0x01, 0x00, 0x04, 0x0b, 0x08, 0x00, 0x01, 0x00, 0x00, 0x00
        /*0020*/ 	.byte	0x00, 0x00, 0x00, 0x00


//--------------------- .nv.info._ZN7cutlass13device_kernelINS_4gemm6kernel13GemmUniversalIN4cute5tupleIJiiiiEEENS1_10collective13CollectiveMmaINS1_35MainloopSm100TmaUmmaWarpSpecializedILi34ELi2ELi4ENS5_IJNS4_1CILi1EEESB_SB_EEEEENS5_IJNSA_ILi128EEENSA_ILi64EEENSA_ILi32EEEEEEaNS5_IJlSB_lEEEaSI_NS4_8TiledMMAINS4_8MMA_AtomIJNS4_15SM100_MMA_S8_SSIaaiLi128ELi64ELNS4_4UMMA5MajorE0ELSN_0ELNSM_8SaturateE0EEEEEENS4_6LayoutISC_NS5_IJNSA_ILi0EEESS_SS_EEEEENS5_IJNS4_10UnderscoreESV_SV_EEEEENS4_13SM90_TMA_LOADENS4_14ComposedLayoutINS4_7SwizzleILi1ELi4ELi3EEENS4_18smem_ptr_flag_bitsILi8EEENSR_INS5_IJNSA_ILi8EEESG_EEENS5_IJSG_SB_EEEEEEEvNS4_8identityESY_S18_vS19_EENS_8epilogue10collective18CollectiveEpilogueINS1B_23Sm100TmaWarpSpecializedILi1ELi1ELi64ELb0ELb0EEEJSH_NS5_IJNSR_ISE_SB_EENSR_ISF_SB_EEEEEaSI_aSI_NS1B_6fusion15FusionCallbacksIS1F_NS1J_17LinearCombinationIaiaiLNS_15FloatRoundStyleE2EEESH_S1I_JEEENS4_5SM1004TMEM4LOAD26SM100_TMEM_LOAD_32dp32b64xESY_NSZ_INS10_ILi2ELi4ELi3EEES13_NSR_INS5_IJS14_SF_EEENS5_IJSF_SB_EEEEEEENS4_39AutoVectorizingCopyWithAssumedAlignmentILi128EEENS4_14SM90_TMA_STOREES1X_S1Z_S1Z_EEEvvEEEEvNT_6ParamsE --------------------------
	.section	.nv.info._ZN7cutlass13device_kernelINS_4gemm6kernel13GemmUniversalIN4cute5tupleIJiiiiEEENS1_10collective13CollectiveMmaINS1_35MainloopSm100TmaUmmaWarpSpecializedILi34ELi2ELi4ENS5_IJNS4_1CILi1EEESB_SB_EEEEENS5_IJNSA_ILi128EEENSA_ILi64EEENSA_ILi32EEEEEEaNS5_IJlSB_lEEEaSI_NS4_8TiledMMAINS4_8MMA_AtomIJNS4_15SM100_MMA_S8_SSIaaiLi128ELi64ELNS4_4UMMA5MajorE0ELSN_0ELNSM_8SaturateE0EEEEEENS4_6LayoutISC_NS5_IJNSA_ILi0EEESS_SS_EEEEENS5_IJNS4_10UnderscoreESV_SV_EEEEENS4_13SM90_TMA_LOADENS4_14ComposedLayoutINS4_7SwizzleILi1ELi4ELi3EEENS4_18smem_ptr_flag_bitsILi8EEENSR_INS5_IJNSA_ILi8EEESG_EEENS5_IJSG_SB_EEEEEEEvNS4_8identityESY_S18_vS19_EENS_8epilogue10collective18CollectiveEpilogueINS1B_23Sm100TmaWarpSpecializedILi1ELi1ELi64ELb0ELb0EEEJSH_NS5_IJNSR_ISE_SB_EENSR_ISF_SB_EEEEEaSI_aSI_NS1B_6fusion15FusionCallbacksIS1F_NS1J_17LinearCombinationIaiaiLNS_15FloatRoundStyleE2EEESH_S1I_JEEENS4_5SM1004TMEM4LOAD26SM100_TMEM_LOAD_32dp32b64xESY_NSZ_INS10_ILi2ELi4ELi3EEES13_NSR_INS5_IJS14_SF_EEENS5_IJSF_SB_EEEEEEENS4_39AutoVectorizingCopyWithAssumedAlignmentILi128EEENS4_14SM90_TMA_STOREES1X_S1Z_S1Z_EEEvvEEEEvNT_6ParamsE,"",@"SHT_CUDA_INFO"
	.sectionflags	@""
	.align	4


	//----- nvinfo : EIATTR_CUDA_API_VERSION
	.align		4
        /*0000*/ 	.byte	0x04, 0x37
        /*0002*/ 	.short	(.L_31 - .L_30)
.L_30:
        /*0004*/ 	.word	0x00000082


	//----- nvinfo : EIATTR_KPARAM_INFO
	.align		4
.L_31:
        /*0008*/ 	.byte	0x04, 0x17
        /*000a*/ 	.short	(.L_33 - .L_32)
.L_32:
        /*000c*/ 	.word	0x00000000
        /*0010*/ 	.short	0x0000
        /*0012*/ 	.short	0x0000
        /*0014*/ 	.byte	0x00, 0xf0, 0x01, 0x20


	//----- nvinfo : EIATTR_AT_ENTRY_FRAGMENTS
	.align		4
.L_33:
        /*0018*/ 	.byte	0x04, 0x4f
        /*001a*/ 	.short	(.L_35 - .L_34)


	//   ....[0]....
.L_34:
        /*001c*/ 	.word	0x00000006


	//----- nvinfo : EIATTR_RESERVED_SMEM_USED
	.align		4
.L_35:
        /*0020*/ 	.byte	0x01, 0x41
	.zero		2


	//----- nvinfo : EIATTR_SPARSE_MMA_MASK
	.align		4
        /*0024*/ 	.byte	0x03, 0x50
        /*0026*/ 	.short	0x0000


	//----- nvinfo : EIATTR_TCGEN05_1CTA_USED
	.align		4
        /*0028*/ 	.byte	0x01, 0x51
	.zero		2


	//----- nvinfo : EIATTR_MAXREG_COUNT
	.align		4
        /*002c*/ 	.byte	0x03, 0x1b
        /*002e*/ 	.short	0x00ff


	//----- nvinfo : EIATTR_NUM_BARRIERS
	.align		4
        /*0030*/ 	.byte	0x02, 0x4c
        /*0032*/ 	.byte	0x07
	.zero		1


	//----- nvinfo : EIATTR_EXTERNS
	.align		4
        /*0034*/ 	.byte	0x04, 0x0f
        /*0036*/ 	.short	(.L_37 - .L_36)


	//   ....[0]....
	.align		4
.L_36:
        /*0038*/ 	.word	index@(__assertfail)


	//----- nvinfo : EIATTR_MERCURY_ISA_VERSION
	.align		4
.L_37:
        /*003c*/ 	.byte	0x03, 0x5f
        /*003e*/ 	.short	0x0101


	//----- nvinfo : EIATTR_INT_WARP_WIDE_INSTR_OFFSETS
	.align		4
        /*0040*/ 	.byte	0x04, 0x31
        /*0042*/ 	.short	(.L_39 - .L_38)


	//   ....[0]....
.L_38:
        /*0044*/ 	.word	0x00002180


	//   ....[1]....
        /*0048*/ 	.word	0x00004b60


	//   ....[2]....
        /*004c*/ 	.word	0x00004b80


	//   ....[3]....
        /*0050*/ 	.word	0x00004bb0


	//   ....[4]....
        /*0054*/ 	.word	0x000055c0


	//   ....[5]....
        /*0058*/ 	.word	0x000056b0


	//----- nvinfo : EIATTR_COOP_GROUP_MASK_REGIDS
	.align		4
.L_39:
        /*005c*/ 	.byte	0x04, 0x29
        /*005e*/ 	.short	(.L_41 - .L_40)


	//   ....[0]....
.L_40:
        /*0060*/ 	.word	0xffffffff


	//   ....[1]....
        /*0064*/ 	.word	0xffffffff


	//   ....[2]....
        /*0068*/ 	.word	0xffffffff


	//   ....[3]....
        /*006c*/ 	.word	0xffffffff


	//   ....[4]....
        /*0070*/ 	.word	0xffffffff


	//   ....[5]....
        /*0074*/ 	.word	0xffffffff


	//   ....[6]....
        /*0078*/ 	.word	0xffffffff


	//   ....[7]....
        /*007c*/ 	.word	0xffffffff


	//   ....[8]....
        /*0080*/ 	.word	0xffffffff


	//   ....[9]....
        /*0084*/ 	.word	0xffffffff


	//   ....[10]....
        /*0088*/ 	.word	0xffffffff


	//   ....[11]....
        /*008c*/ 	.word	0xffffffff


	//   ....[12]....
        /*0090*/ 	.word	0xffffffff


	//----- nvinfo : EIATTR_COOP_GROUP_INSTR_OFFSETS
	.align		4
.L_41:
        /*0094*/ 	.byte	0x04, 0x28
        /*0096*/ 	.short	(.L_43 - .L_42)


	//   ....[0]....
.L_42:
        /*0098*/ 	.word	0x00000090


	//   ....[1]....
        /*009c*/ 	.word	0x000004d0


	//   ....[2]....
        /*00a0*/ 	.word	0x00000a30


	//   ....[3]....
        /*00a4*/ 	.word	0x00000b70


	//   ....[4]....
        /*00a8*/ 	.word	0x00000c70


	//   ....[5]....
        /*00ac*/ 	.word	0x00000de0


	//   ....[6]....
        /*00b0*/ 	.word	0x00000f80


	//   ....[7]....
        /*00b4*/ 	.word	0x00002060


	//   ....[8]....
        /*00b8*/ 	.word	0x00003f20


	//   ....[9]....
        /*00bc*/ 	.word	0x00004130


	//   ....[10]....
        /*00c0*/ 	.word	0x00004160


	//   ....[11]....
        /*00c4*/ 	.word	0x00004a40


	//   ....[12]....
        /*00c8*/ 	.word	0x00004c70


	//----- nvinfo : EIATTR_VRC_CTA_INIT_COUNT
	.align		4
.L_43:
        /*00cc*/ 	.byte	0x02, 0x4a
        /*00ce*/ 	.byte	0x80
	.zero		1


	//----- nvinfo : EIATTR_SYSCALL_OFFSETS
	.align		4
        /*00d0*/ 	.byte	0x04, 0x46
        /*00d2*/ 	.short	(.L_45 - .L_44)


	//   ....[0]....
.L_44:
        /*00d4*/ 	.word	0x000060e0


	//   ....[1]....
        /*00d8*/ 	.word	0x00006220


	//   ....[2]....
        /*00dc*/ 	.word	0x000069c0


	//----- nvinfo : EIATTR_MBARRIER_INSTR_OFFSETS
	.align		4
.L_45:
        /*00e0*/ 	.byte	0x04, 0x39
        /*00e2*/ 	.short	(.L_47 - .L_46)


	//   ....[0]....
.L_46:
        /*00e4*/ 	.word	0x000005d0
        /*00e8*/ 	.word	0x000000ff
        /*00ec*/ 	.word	0x00000000
        /*00f0*/ 	.short	0x0100
        /*00f2*/ 	.byte	0x05
	.zero		1


	//   ....[1]....
        /*00f4*/ 	.word	0x000005e0
        /*00f8*/ 	.word	0x000000ff
        /*00fc*/ 	.word	0x00000110
        /*0100*/ 	.short	0x0100
        /*0102*/ 	.byte	0x05
	.zero		1


	//   ....[2]....
        /*0104*/ 	.word	0x000005f0
        /*0108*/ 	.word	0x000000ff
        /*010c*/ 	.word	0x00000008
        /*0110*/ 	.short	0x0100
        /*0112*/ 	.byte	0x05
	.zero		1


	//   ....[3]....
        /*0114*/ 	.word	0x00000600
        /*0118*/ 	.word	0x000000ff
        /*011c*/ 	.word	0x00000118
        /*0120*/ 	.short	0x0100
        /*0122*/ 	.byte	0x05
	.zero		1


	//   ....[4]....
        /*0124*/ 	.word	0x00000610
        /*0128*/ 	.word	0x000000ff
        /*012c*/ 	.word	0x00000010
        /*0130*/ 	.short	0x0100
        /*0132*/ 	.byte	0x05
	.zero		1


	//   ....[5]....
        /*0134*/ 	.word	0x00000620
        /*0138*/ 	.word	0x000000ff
        /*013c*/ 	.word	0x00000120
        /*0140*/ 	.short	0x0100
        /*0142*/ 	.byte	0x05
	.zero		1


	//   ....[6]....
        /*0144*/ 	.word	0x00000630
        /*0148*/ 	.word	0x000000ff
        /*014c*/ 	.word	0x00000018
        /*0150*/ 	.short	0x0100
        /*0152*/ 	.byte	0x05
	.zero		1


	//   ....[7]....
        /*0154*/ 	.word	0x00000640
        /*0158*/ 	.word	0x000000ff
        /*015c*/ 	.word	0x00000128
        /*0160*/ 	.short	0x0100
        /*0162*/ 	.byte	0x05
	.zero		1


	//   ....[8]....
        /*0164*/ 	.word	0x00000650
        /*0168*/ 	.word	0x000000ff
        /*016c*/ 	.word	0x00000020
        /*0170*/ 	.short	0x0100
        /*0172*/ 	.byte	0x05
	.zero		1


	//   ....[9]....
        /*0174*/ 	.word	0x00000660
        /*0178*/ 	.word	0x000000ff
        /*017c*/ 	.word	0x00000130
        /*0180*/ 	.short	0x0100
        /*0182*/ 	.byte	0x05
	.zero		1


	//   ....[10]....
        /*0184*/ 	.word	0x00000670
        /*0188*/ 	.word	0x000000ff
        /*018c*/ 	.word	0x00000028
        /*0190*/ 	.short	0x0100
        /*0192*/ 	.byte	0x05
	.zero		1


	//   ....[11]....
        /*0194*/ 	.word	0x00000680
        /*0198*/ 	.word	0x000000ff
        /*019c*/ 	.word	0x00000138
        /*01a0*/ 	.short	0x0100
        /*01a2*/ 	.byte	0x05
	.zero		1


	//   ....[12]....
        /*01a4*/ 	.word	0x00000690
        /*01a8*/ 	.word	0x000000ff
        /*01ac*/ 	.word	0x00000030
        /*01b0*/ 	.short	0x0100
        /*01b2*/ 	.byte	0x05
	.zero		1


	//   ....[13]....
        /*01b4*/ 	.word	0x000006a0
        /*01b8*/ 	.word	0x000000ff
        /*01bc*/ 	.word	0x00000140
        /*01c0*/ 	.short	0x0100
        /*01c2*/ 	.byte	0x05
	.zero		1


	//   ....[14]....
        /*01c4*/ 	.word	0x000006b0
        /*01c8*/ 	.word	0x000000ff
        /*01cc*/ 	.word	0x00000038
        /*01d0*/ 	.short	0x0100
        /*01d2*/ 	.byte	0x05
	.zero		1


	//   ....[15]....
        /*01d4*/ 	.word	0x000006c0
        /*01d8*/ 	.word	0x000000ff
        /*01dc*/ 	.word	0x00000148
        /*01e0*/ 	.short	0x0100
        /*01e2*/ 	.byte	0x05
	.zero		1


	//   ....[16]....
        /*01e4*/ 	.word	0x000006d0
        /*01e8*/ 	.word	0x000000ff
        /*01ec*/ 	.word	0x00000040
        /*01f0*/ 	.short	0x0100
        /*01f2*/ 	.byte	0x05
	.zero		1


	//   ....[17]....
        /*01f4*/ 	.word	0x000006e0
        /*01f8*/ 	.word	0x000000ff
        /*01fc*/ 	.word	0x00000150
        /*0200*/ 	.short	0x0100
        /*0202*/ 	.byte	0x05
	.zero		1


	//   ....[18]....
        /*0204*/ 	.word	0x000006f0
        /*0208*/ 	.word	0x000000ff
        /*020c*/ 	.word	0x00000048
        /*0210*/ 	.short	0x0100
        /*0212*/ 	.byte	0x05
	.zero		1


	//   ....[19]....
        /*0214*/ 	.word	0x00000700
        /*0218*/ 	.word	0x000000ff
        /*021c*/ 	.word	0x00000158
        /*0220*/ 	.short	0x0100
        /*0222*/ 	.byte	0x05
	.zero		1


	//   ....[20]....
        /*0224*/ 	.word	0x00000710
        /*0228*/ 	.word	0x000000ff
        /*022c*/ 	.word	0x00000050
        /*0230*/ 	.short	0x0100
        /*0232*/ 	.byte	0x05
	.zero		1


	//   ....[21]....
        /*0234*/ 	.word	0x00000720
        /*0238*/ 	.word	0x000000ff
        /*023c*/ 	.word	0x00000160
        /*0240*/ 	.short	0x0100
        /*0242*/ 	.byte	0x05
	.zero		1


	//   ....[22]....
        /*0244*/ 	.word	0x00000730
        /*0248*/ 	.word	0x000000ff
        /*024c*/ 	.word	0x00000058
        /*0250*/ 	.short	0x0100
        /*0252*/ 	.byte	0x05
	.zero		1


	//   ....[23]....
        /*0254*/ 	.word	0x00000740
        /*0258*/ 	.word	0x000000ff
        /*025c*/ 	.word	0x00000168
        /*0260*/ 	.short	0x0100
        /*0262*/ 	.byte	0x05
	.zero		1


	//   ....[24]....
        /*0264*/ 	.word	0x00000750
        /*0268*/ 	.word	0x000000ff
        /*026c*/ 	.word	0x00000060
        /*0270*/ 	.short	0x0100
        /*0272*/ 	.byte	0x05
	.zero		1


	//   ....[25]....
        /*0274*/ 	.word	0x00000760
        /*0278*/ 	.word	0x000000ff
        /*027c*/ 	.word	0x00000170
        /*0280*/ 	.short	0x0100
        /*0282*/ 	.byte	0x05
	.zero		1


	//   ....[26]....
        /*0284*/ 	.word	0x00000770
        /*0288*/ 	.word	0x000000ff
        /*028c*/ 	.word	0x00000068
        /*0290*/ 	.short	0x0100
        /*0292*/ 	.byte	0x05
	.zero		1


	//   ....[27]....
        /*0294*/ 	.word	0x00000780
        /*0298*/ 	.word	0x000000ff
        /*029c*/ 	.word	0x00000178
        /*02a0*/ 	.short	0x0100
        /*02a2*/ 	.byte	0x05
	.zero		1


	//   ....[28]....
        /*02a4*/ 	.word	0x00000790
        /*02a8*/ 	.word	0x000000ff
        /*02ac*/ 	.word	0x00000070
        /*02b0*/ 	.short	0x0100
        /*02b2*/ 	.byte	0x05
	.zero		1


	//   ....[29]....
        /*02b4*/ 	.word	0x000007a0
        /*02b8*/ 	.word	0x000000ff
        /*02bc*/ 	.word	0x00000180
        /*02c0*/ 	.short	0x0100
        /*02c2*/ 	.byte	0x05
	.zero		1


	//   ....[30]....
        /*02c4*/ 	.word	0x000007b0
        /*02c8*/ 	.word	0x000000ff
        /*02cc*/ 	.word	0x00000078
        /*02d0*/ 	.short	0x0100
        /*02d2*/ 	.byte	0x05
	.zero		1


	//   ....[31]....
        /*02d4*/ 	.word	0x000007c0
        /*02d8*/ 	.word	0x000000ff
        /*02dc*/ 	.word	0x00000188
        /*02e0*/ 	.short	0x0100
        /*02e2*/ 	.byte	0x05
	.zero		1


	//   ....[32]....
        /*02e4*/ 	.word	0x000007d0
        /*02e8*/ 	.word	0x000000ff
        /*02ec*/ 	.word	0x00000080
        /*02f0*/ 	.short	0x0100
        /*02f2*/ 	.byte	0x05
	.zero		1


	//   ....[33]....
        /*02f4*/ 	.word	0x000007e0
        /*02f8*/ 	.word	0x000000ff
        /*02fc*/ 	.word	0x00000190
        /*0300*/ 	.short	0x0100
        /*0302*/ 	.byte	0x05
	.zero		1


	//   ....[34]....
        /*0304*/ 	.word	0x000007f0
        /*0308*/ 	.word	0x000000ff
        /*030c*/ 	.word	0x00000088
        /*0310*/ 	.short	0x0100
        /*0312*/ 	.byte	0x05
	.zero		1


	//   ....[35]....
        /*0314*/ 	.word	0x00000800
        /*0318*/ 	.word	0x000000ff
        /*031c*/ 	.word	0x00000198
        /*0320*/ 	.short	0x0100
        /*0322*/ 	.byte	0x05
	.zero		1


	//   ....[36]....
        /*0324*/ 	.word	0x00000810
        /*0328*/ 	.word	0x000000ff
        /*032c*/ 	.word	0x00000090
        /*0330*/ 	.short	0x0100
        /*0332*/ 	.byte	0x05
	.zero		1


	//   ....[37]....
        /*0334*/ 	.word	0x00000820
        /*0338*/ 	.word	0x000000ff
        /*033c*/ 	.word	0x000001a0
        /*0340*/ 	.short	0x0100
        /*0342*/ 	.byte	0x05
	.zero		1


	//   ....[38]....
        /*0344*/ 	.word	0x00000830
        /*0348*/ 	.word	0x000000ff
        /*034c*/ 	.word	0x00000098
        /*0350*/ 	.short	0x0100
        /*0352*/ 	.byte	0x05
	.zero		1


	//   ....[39]....
        /*0354*/ 	.word	0x00000840
        /*0358*/ 	.word	0x000000ff
        /*035c*/ 	.word	0x000001a8
        /*0360*/ 	.short	0x0100
        /*0362*/ 	.byte	0x05
	.zero		1


	//   ....[40]....
        /*0364*/ 	.word	0x00000850
        /*0368*/ 	.word	0x000000ff
        /*036c*/ 	.word	0x000000a0
        /*0370*/ 	.short	0x0100
        /*0372*/ 	.byte	0x05
	.zero		1


	//   ....[41]....
        /*0374*/ 	.word	0x00000860
        /*0378*/ 	.word	0x000000ff
        /*037c*/ 	.word	0x000001b0
        /*0380*/ 	.short	0x0100
        /*0382*/ 	.byte	0x05
	.zero		1


	//   ....[42]....
        /*0384*/ 	.word	0x00000870
        /*0388*/ 	.word	0x000000ff
        /*038c*/ 	.word	0x000000a8
        /*0390*/ 	.short	0x0100
        /*0392*/ 	.byte	0x05
	.zero		1


	//   ....[43]....
        /*0394*/ 	.word	0x00000880
        /*0398*/ 	.word	0x000000ff
        /*039c*/ 	.word	0x000001b8
        /*03a0*/ 	.short	0x0100
        /*03a2*/ 	.byte	0x05
	.zero		1


	//   ....[44]....
        /*03a4*/ 	.word	0x00000890
        /*03a8*/ 	.word	0x000000ff
        /*03ac*/ 	.word	0x000000b0
        /*03b0*/ 	.short	0x0100
        /*03b2*/ 	.byte	0x05
	.zero		1


	//   ....[45]....
        /*03b4*/ 	.word	0x000008a0
        /*03b8*/ 	.word	0x000000ff
        /*03bc*/ 	.word	0x000001c0
        /*03c0*/ 	.short	0x0100
        /*03c2*/ 	.byte	0x05
	.zero		1


	//   ....[46]....
        /*03c4*/ 	.word	0x000008b0
        /*03c8*/ 	.word	0x000000ff
        /*03cc*/ 	.word	0x000000b8
        /*03d0*/ 	.short	0x0100
        /*03d2*/ 	.byte	0x05
	.zero		1


	//   ....[47]....
        /*03d4*/ 	.word	0x000008c0
        /*03d8*/ 	.word	0x000000ff
        /*03dc*/ 	.word	0x000001c8
        /*03e0*/ 	.short	0x0100
        /*03e2*/ 	.byte	0x05
	.zero		1


	//   ....[48]....
        /*03e4*/ 	.word	0x000008d0
        /*03e8*/ 	.word	0x000000ff
        /*03ec*/ 	.word	0x000000c0
        /*03f0*/ 	.short	0x0100
        /*03f2*/ 	.byte	0x05
	.zero		1


	//   ....[49]....
        /*03f4*/ 	.word	0x000008e0
        /*03f8*/ 	.word	0x000000ff
        /*03fc*/ 	.word	0x000001d0
        /*0400*/ 	.short	0x0100
        /*0402*/ 	.byte	0x05
	.zero		1


	//   ....[50]....
        /*0404*/ 	.word	0x000008f0
        /*0408*/ 	.word	0x000000ff
        /*040c*/ 	.word	0x000000c8
        /*0410*/ 	.short	0x0100
        /*0412*/ 	.byte	0x05
	.zero		1


	//   ....[51]....
        /*0414*/ 	.word	0x00000900
        /*0418*/ 	.word	0x000000ff
        /*041c*/ 	.word	0x000001d8
        /*0420*/ 	.short	0x0100
        /*0422*/ 	.byte	0x05
	.zero		1


	//   ....[52]....
        /*0424*/ 	.word	0x00000910
        /*0428*/ 	.word	0x000000ff
        /*042c*/ 	.word	0x000000d0
        /*0430*/ 	.short	0x0100
        /*0432*/ 	.byte	0x05
	.zero		1


	//   ....[53]....
        /*0434*/ 	.word	0x00000920
        /*0438*/ 	.word	0x000000ff
        /*043c*/ 	.word	0x000001e0
        /*0440*/ 	.short	0x0100
        /*0442*/ 	.byte	0x05
	.zero		1


	//   ....[54]....
        /*0444*/ 	.word	0x00000930
        /*0448*/ 	.word	0x000000ff
        /*044c*/ 	.word	0x000000d8
        /*0450*/ 	.short	0x0100
        /*0452*/ 	.byte	0x05
	.zero		1


	//   ....[55]....
        /*0454*/ 	.word	0x00000940
        /*0458*/ 	.word	0x000000ff
        /*045c*/ 	.word	0x000001e8
        /*0460*/ 	.short	0x0100
        /*0462*/ 	.byte	0x05
	.zero		1


	//   ....[56]....
        /*0464*/ 	.word	0x00000950
        /*0468*/ 	.word	0x000000ff
        /*046c*/ 	.word	0x000000e0
        /*0470*/ 	.short	0x0100
        /*0472*/ 	.byte	0x05
	.zero		1


	//   ....[57]....
        /*0474*/ 	.word	0x00000960
        /*0478*/ 	.word	0x000000ff
        /*047c*/ 	.word	0x000001f0
        /*0480*/ 	.short	0x0100
        /*0482*/ 	.byte	0x05
	.zero		1


	//   ....[58]....
        /*0484*/ 	.word	0x00000970
        /*0488*/ 	.word	0x000000ff
        /*048c*/ 	.word	0x000000e8
        /*0490*/ 	.short	0x0100
        /*0492*/ 	.byte	0x05
	.zero		1


	//   ....[59]....
        /*0494*/ 	.word	0x00000980
        /*0498*/ 	.word	0x000000ff
        /*049c*/ 	.word	0x000001f8
        /*04a0*/ 	.short	0x0100
        /*04a2*/ 	.byte	0x05
	.zero		1


	//   ....[60]....
        /*04a4*/ 	.word	0x00000990
        /*04a8*/ 	.word	0x000000ff
        /*04ac*/ 	.word	0x000000f0
        /*04b0*/ 	.short	0x0100
        /*04b2*/ 	.byte	0x05
	.zero		1


	//   ....[61]....
        /*04b4*/ 	.word	0x000009a0
        /*04b8*/ 	.word	0x000000ff
        /*04bc*/ 	.word	0x00000200
        /*04c0*/ 	.short	0x0100
        /*04c2*/ 	.byte	0x05
	.zero		1


	//   ....[62]....
        /*04c4*/ 	.word	0x000009b0
        /*04c8*/ 	.word	0x000000ff
        /*04cc*/ 	.word	0x000000f8
        /*04d0*/ 	.short	0x0100
        /*04d2*/ 	.byte	0x05
	.zero		1


	//   ....[63]....
        /*04d4*/ 	.word	0x000009c0
        /*04d8*/ 	.word	0x000000ff
        /*04dc*/ 	.word	0x00000208
        /*04e0*/ 	.short	0x0100
        /*04e2*/ 	.byte	0x05
	.zero		1


	//   ....[64]....
        /*04e4*/ 	.word	0x000009d0
        /*04e8*/ 	.word	0x000000ff
        /*04ec*/ 	.word	0x00000100
        /*04f0*/ 	.short	0x0100
        /*04f2*/ 	.byte	0x05
	.zero		1


	//   ....[65]....
        /*04f4*/ 	.word	0x000009e0
        /*04f8*/ 	.word	0x000000ff
        /*04fc*/ 	.word	0x00000210
        /*0500*/ 	.short	0x0100
        /*0502*/ 	.byte	0x05
	.zero		1


	//   ....[66]....
        /*0504*/ 	.word	0x000009f0
        /*0508*/ 	.word	0x000000ff
        /*050c*/ 	.word	0x00000108
        /*0510*/ 	.short	0x0100
        /*0512*/ 	.byte	0x05
	.zero		1


	//   ....[67]....
        /*0514*/ 	.word	0x00000a00
        /*0518*/ 	.word	0x000000ff
        /*051c*/ 	.word	0x00000218
        /*0520*/ 	.short	0x0100
        /*0522*/ 	.byte	0x05
	.zero		1


	//   ....[68]....
        /*0524*/ 	.word	0x00000b40
        /*0528*/ 	.word	0x000000ff
        /*052c*/ 	.word	0x00000220
        /*0530*/ 	.short	0x0100
        /*0532*/ 	.byte	0x06
	.zero		1


	//   ....[69]....
        /*0534*/ 	.word	0x00000b50
        /*0538*/ 	.word	0x000000ff
        /*053c*/ 	.word	0x00000228
        /*0540*/ 	.short	0x0100
        /*0542*/ 	.byte	0x06
	.zero		1


	//   ....[70]....
        /*0544*/ 	.word	0x00000c40
        /*0548*/ 	.word	0x000000ff
        /*054c*/ 	.word	0x00000230
        /*0550*/ 	.short	0x0100
        /*0552*/ 	.byte	0x05
	.zero		1


	//   ....[71]....
        /*0554*/ 	.word	0x00000c50
        /*0558*/ 	.word	0x000000ff
        /*055c*/ 	.word	0x00000238
        /*0560*/ 	.short	0x0100
        /*0562*/ 	.byte	0x05
	.zero		1


	//   ....[72]....
        /*0564*/ 	.word	0x00000d90
        /*0568*/ 	.word	0x000000ff
        /*056c*/ 	.word	0x00000240
        /*0570*/ 	.short	0x0100
        /*0572*/ 	.byte	0x05
	.zero		1


	//   ....[73]....
        /*0574*/ 	.word	0x00000da0
        /*0578*/ 	.word	0x000000ff
        /*057c*/ 	.word	0x00000250
        /*0580*/ 	.short	0x0100
        /*0582*/ 	.byte	0x05
	.zero		1


	//   ....[74]....
        /*0584*/ 	.word	0x00000db0
        /*0588*/ 	.word	0x000000ff
        /*058c*/ 	.word	0x00000248
        /*0590*/ 	.short	0x0100
        /*0592*/ 	.byte	0x05
	.zero		1


	//   ....[75]....
        /*0594*/ 	.word	0x00000dc0
        /*0598*/ 	.word	0x000000ff
        /*059c*/ 	.word	0x00000258
        /*05a0*/ 	.short	0x0100
        /*05a2*/ 	.byte	0x05
	.zero		1


	//   ....[76]....
        /*05a4*/ 	.word	0x00000ef0
        /*05a8*/ 	.word	0x000000ff
        /*05ac*/ 	.word	0x00000260
        /*05b0*/ 	.short	0x0100
        /*05b2*/ 	.byte	0x06
	.zero		1


	//   ....[77]....
        /*05b4*/ 	.word	0x00000f00
        /*05b8*/ 	.word	0x000000ff
        /*05bc*/ 	.word	0x00000280
        /*05c0*/ 	.short	0x0100
        /*05c2*/ 	.byte	0x06
	.zero		1


	//   ....[78]....
        /*05c4*/ 	.word	0x00000f10
        /*05c8*/ 	.word	0x000000ff
        /*05cc*/ 	.word	0x00000268
        /*05d0*/ 	.short	0x0100
        /*05d2*/ 	.byte	0x06
	.zero		1


	//   ....[79]....
        /*05d4*/ 	.word	0x00000f20
        /*05d8*/ 	.word	0x000000ff
        /*05dc*/ 	.word	0x00000288
        /*05e0*/ 	.short	0x0100
        /*05e2*/ 	.byte	0x06
	.zero		1


	//   ....[80]....
        /*05e4*/ 	.word	0x00000f30
        /*05e8*/ 	.word	0x000000ff
        /*05ec*/ 	.word	0x00000270
        /*05f0*/ 	.short	0x0100
        /*05f2*/ 	.byte	0x06
	.zero		1


	//   ....[81]....
        /*05f4*/ 	.word	0x00000f40
        /*05f8*/ 	.word	0x000000ff
        /*05fc*/ 	.word	0x00000290
        /*0600*/ 	.short	0x0100
        /*0602*/ 	.byte	0x06
	.zero		1


	//   ....[82]....
        /*0604*/ 	.word	0x00000f50
        /*0608*/ 	.word	0x000000ff
        /*060c*/ 	.word	0x00000278
        /*0610*/ 	.short	0x0100
        /*0612*/ 	.byte	0x06
	.zero		1


	//   ....[83]....
        /*0614*/ 	.word	0x00000f60
        /*0618*/ 	.word	0x000000ff
        /*061c*/ 	.word	0x00000298
        /*0620*/ 	.short	0x0100
        /*0622*/ 	.byte	0x06
	.zero		1


	//   ....[84]....
        /*0624*/ 	.word	0x00001050
        /*0628*/ 	.word	0x000000ff
        /*062c*/ 	.word	0x000002a0
        /*0630*/ 	.short	0x0100
        /*0632*/ 	.byte	0x05
	.zero		1


	//   ....[85]....
        /*0634*/ 	.word	0x00001060
        /*0638*/ 	.word	0x000000ff
        /*063c*/ 	.word	0x000002b0
        /*0640*/ 	.short	0x0100
        /*0642*/ 	.byte	0x05
	.zero		1


	//   ....[86]....
        /*0644*/ 	.word	0x00001070
        /*0648*/ 	.word	0x000000ff
        /*064c*/ 	.word	0x000002a8
        /*0650*/ 	.short	0x0100
        /*0652*/ 	.byte	0x05
	.zero		1


	//   ....[87]....
        /*0654*/ 	.word	0x00001080
        /*0658*/ 	.word	0x000000ff
        /*065c*/ 	.word	0x000002b8
        /*0660*/ 	.short	0x0100
        /*0662*/ 	.byte	0x05
	.zero		1


	//   ....[88]....
        /*0664*/ 	.word	0x00001960
        /*0668*/ 	.word	0x00000003
        /*066c*/ 	.word	0x000002b0
        /*0670*/ 	.short	0x010a
        /*0672*/ 	.byte	0xff
	.zero		1


	//   ....[89]....
        /*0674*/ 	.word	0x00001990
        /*0678*/ 	.word	0x00000003
        /*067c*/ 	.word	0x000002a0
        /*0680*/ 	.short	0x0101
        /*0682*/ 	.byte	0xff
	.zero		1


	//   ....[90]....
        /*0684*/ 	.word	0x00001a60
        /*0688*/ 	.word	0x000000ff
        /*068c*/ 	.word	0x00000110
        /*0690*/ 	.short	0x010a
        /*0692*/ 	.byte	0x08
	.zero		1


	//   ....[91]....
        /*0694*/ 	.word	0x00001b00
        /*0698*/ 	.word	0x000000ff
        /*069c*/ 	.word	0x00000110
        /*06a0*/ 	.short	0x010a
        /*06a2*/ 	.byte	0x21
	.zero		1


	//   ....[92]....
        /*06a4*/ 	.word	0x00001c50
        /*06a8*/ 	.word	0x000000ff
        /*06ac*/ 	.word	0x00000110
        /*06b0*/ 	.short	0x010a
        /*06b2*/ 	.byte	0x08
	.zero		1


	//   ....[93]....
        /*06b4*/ 	.word	0x00001d60
        /*06b8*/ 	.word	0x000000ff
        /*06bc*/ 	.word	0x00000238
        /*06c0*/ 	.short	0x0101
        /*06c2*/ 	.byte	0x04
	.zero		1


	//   ....[94]....
        /*06c4*/ 	.word	0x00001d80
        /*06c8*/ 	.word	0x000000ff
        /*06cc*/ 	.word	0x00000110
        /*06d0*/ 	.short	0x010a
        /*06d2*/ 	.byte	0x08
	.zero		1


	//   ....[95]....
        /*06d4*/ 	.word	0x00001e00
        /*06d8*/ 	.word	0x000000ff
        /*06dc*/ 	.word	0x00000110
        /*06e0*/ 	.short	0x010a
        /*06e2*/ 	.byte	0x11
	.zero		1


	//   ....[96]....
        /*06e4*/ 	.word	0x00001f50
        /*06e8*/ 	.word	0x000000ff
        /*06ec*/ 	.word	0x00000110
        /*06f0*/ 	.short	0x010a
        /*06f2*/ 	.byte	0x08
	.zero		1


	//   ....[97]....
        /*06f4*/ 	.word	0x00002090
        /*06f8*/ 	.word	0x00000002
        /*06fc*/ 	.word	0x00000240
        /*0700*/ 	.short	0x010a
        /*0702*/ 	.byte	0xff
	.zero		1


	//   ....[98]....
        /*0704*/ 	.word	0x00002150
        /*0708*/ 	.word	0x00000002
        /*070c*/ 	.word	0x00000000
        /*0710*/ 	.short	0x0101
        /*0712*/ 	.byte	0xff
	.zero		1


	//   ....[99]....
        /*0714*/ 	.word	0x000026b0
        /*0718*/ 	.word	0x000000ff
        /*071c*/ 	.word	0x00000000
        /*0720*/ 	.short	0x010a
        /*0722*/ 	.byte	0x05
	.zero		1


	//   ....[100]....
        /*0724*/ 	.word	0x00002740
        /*0728*/ 	.word	0x000000ff
        /*072c*/ 	.word	0x00000000
        /*0730*/ 	.short	0x010a
        /*0732*/ 	.byte	0x05
	.zero		1


	//   ....[101]....
        /*0734*/ 	.word	0x000027d0
        /*0738*/ 	.word	0x000000ff
        /*073c*/ 	.word	0x00000000
        /*0740*/ 	.short	0x010a
        /*0742*/ 	.byte	0x05
	.zero		1


	//   ....[102]....
        /*0744*/ 	.word	0x00002860
        /*0748*/ 	.word	0x000000ff
        /*074c*/ 	.word	0x00000000
        /*0750*/ 	.short	0x010a
        /*0752*/ 	.byte	0x05
	.zero		1


	//   ....[103]....
        /*0754*/ 	.word	0x000028f0
        /*0758*/ 	.word	0x000000ff
        /*075c*/ 	.word	0x00000000
        /*0760*/ 	.short	0x010a
        /*0762*/ 	.byte	0x05
	.zero		1


	//   ....[104]....
        /*0764*/ 	.word	0x00002980
        /*0768*/ 	.word	0x000000ff
        /*076c*/ 	.word	0x00000000
        /*0770*/ 	.short	0x010a
        /*0772*/ 	.byte	0x05
	.zero		1


	//   ....[105]....
        /*0774*/ 	.word	0x00002a10
        /*0778*/ 	.word	0x000000ff
        /*077c*/ 	.word	0x00000000
        /*0780*/ 	.short	0x010a
        /*0782*/ 	.byte	0x05
	.zero		1


	//   ....[106]....
        /*0784*/ 	.word	0x00002aa0
        /*0788*/ 	.word	0x000000ff
        /*078c*/ 	.word	0x00000000
        /*0790*/ 	.short	0x010a
        /*0792*/ 	.byte	0x05
	.zero		1


	//   ....[107]....
        /*0794*/ 	.word	0x00002b30
        /*0798*/ 	.word	0x000000ff
        /*079c*/ 	.word	0x00000000
        /*07a0*/ 	.short	0x010a
        /*07a2*/ 	.byte	0x05
	.zero		1


	//   ....[108]....
        /*07a4*/ 	.word	0x00002bc0
        /*07a8*/ 	.word	0x000000ff
        /*07ac*/ 	.word	0x00000000
        /*07b0*/ 	.short	0x010a
        /*07b2*/ 	.byte	0x05
	.zero		1


	//   ....[109]....
        /*07b4*/ 	.word	0x00002c50
        /*07b8*/ 	.word	0x000000ff
        /*07bc*/ 	.word	0x00000000
        /*07c0*/ 	.short	0x010a
        /*07c2*/ 	.byte	0x05
	.zero		1


	//   ....[110]....
        /*07c4*/ 	.word	0x00002ce0
        /*07c8*/ 	.word	0x000000ff
        /*07cc*/ 	.word	0x00000000
        /*07d0*/ 	.short	0x010a
        /*07d2*/ 	.byte	0x05
	.zero		1


	//   ....[111]....
        /*07d4*/ 	.word	0x00002d70
        /*07d8*/ 	.word	0x000000ff
        /*07dc*/ 	.word	0x00000000
        /*07e0*/ 	.short	0x010a
        /*07e2*/ 	.byte	0x05
	.zero		1


	//   ....[112]....
        /*07e4*/ 	.word	0x00002e00
        /*07e8*/ 	.word	0x000000ff
        /*07ec*/ 	.word	0x00000000
        /*07f0*/ 	.short	0x010a
        /*07f2*/ 	.byte	0x05
	.zero		1


	//   ....[113]....
        /*07f4*/ 	.word	0x00002e90
        /*07f8*/ 	.word	0x000000ff
        /*07fc*/ 	.word	0x00000000
        /*0800*/ 	.short	0x010a
        /*0802*/ 	.byte	0x05
	.zero		1


	//   ....[114]....
        /*0804*/ 	.word	0x00002f20
        /*0808*/ 	.word	0x000000ff
        /*080c*/ 	.word	0x00000000
        /*0810*/ 	.short	0x010a
        /*0812*/ 	.byte	0x05
	.zero		1


	//   ....[115]....
        /*0814*/ 	.word	0x00002fb0
        /*0818*/ 	.word	0x000000ff
        /*081c*/ 	.word	0x00000000
        /*0820*/ 	.short	0x010a
        /*0822*/ 	.byte	0x05
	.zero		1


	//   ....[116]....
        /*0824*/ 	.word	0x00003040
        /*0828*/ 	.word	0x000000ff
        /*082c*/ 	.word	0x00000000
        /*0830*/ 	.short	0x010a
        /*0832*/ 	.byte	0x05
	.zero		1


	//   ....[117]....
        /*0834*/ 	.word	0x000030d0
        /*0838*/ 	.word	0x000000ff
        /*083c*/ 	.word	0x00000000
        /*0840*/ 	.short	0x010a
        /*0842*/ 	.byte	0x05
	.zero		1


	//   ....[118]....
        /*0844*/ 	.word	0x00003160
        /*0848*/ 	.word	0x000000ff
        /*084c*/ 	.word	0x00000000
        /*0850*/ 	.short	0x010a
        /*0852*/ 	.byte	0x05
	.zero		1


	//   ....[119]....
        /*0854*/ 	.word	0x000031f0
        /*0858*/ 	.word	0x000000ff
        /*085c*/ 	.word	0x00000000
        /*0860*/ 	.short	0x010a
        /*0862*/ 	.byte	0x05
	.zero		1


	//   ....[120]....
        /*0864*/ 	.word	0x00003280
        /*0868*/ 	.word	0x000000ff
        /*086c*/ 	.word	0x00000000
        /*0870*/ 	.short	0x010a
        /*0872*/ 	.byte	0x05
	.zero		1


	//   ....[121]....
        /*0874*/ 	.word	0x00003310
        /*0878*/ 	.word	0x000000ff
        /*087c*/ 	.word	0x00000000
        /*0880*/ 	.short	0x010a
        /*0882*/ 	.byte	0x05
	.zero		1


	//   ....[122]....
        /*0884*/ 	.word	0x000033a0
        /*0888*/ 	.word	0x000000ff
        /*088c*/ 	.word	0x00000000
        /*0890*/ 	.short	0x010a
        /*0892*/ 	.byte	0x05
	.zero		1


	//   ....[123]....
        /*0894*/ 	.word	0x00003430
        /*0898*/ 	.word	0x000000ff
        /*089c*/ 	.word	0x00000000
        /*08a0*/ 	.short	0x010a
        /*08a2*/ 	.byte	0x05
	.zero		1


	//   ....[124]....
        /*08a4*/ 	.word	0x000034c0
        /*08a8*/ 	.word	0x000000ff
        /*08ac*/ 	.word	0x00000000
        /*08b0*/ 	.short	0x010a
        /*08b2*/ 	.byte	0x05
	.zero		1


	//   ....[125]....
        /*08b4*/ 	.word	0x00003550
        /*08b8*/ 	.word	0x000000ff
        /*08bc*/ 	.word	0x00000000
        /*08c0*/ 	.short	0x010a
        /*08c2*/ 	.byte	0x05
	.zero		1


	//   ....[126]....
        /*08c4*/ 	.word	0x000035e0
        /*08c8*/ 	.word	0x000000ff
        /*08cc*/ 	.word	0x00000000
        /*08d0*/ 	.short	0x010a
        /*08d2*/ 	.byte	0x05
	.zero		1


	//   ....[127]....
        /*08d4*/ 	.word	0x00003670
        /*08d8*/ 	.word	0x000000ff
        /*08dc*/ 	.word	0x00000000
        /*08e0*/ 	.short	0x010a
        /*08e2*/ 	.byte	0x05
	.zero		1


	//   ....[128]....
        /*08e4*/ 	.word	0x00003700
        /*08e8*/ 	.word	0x000000ff
        /*08ec*/ 	.word	0x00000000
        /*08f0*/ 	.short	0x010a
        /*08f2*/ 	.byte	0x05
	.zero		1


	//   ....[129]....
        /*08f4*/ 	.word	0x00003790
        /*08f8*/ 	.word	0x000000ff
        /*08fc*/ 	.word	0x00000000
        /*0900*/ 	.short	0x010a
        /*0902*/ 	.byte	0x05
	.zero		1


	//   ....[130]....
        /*0904*/ 	.word	0x00003820
        /*0908*/ 	.word	0x000000ff
        /*090c*/ 	.word	0x00000000
        /*0910*/ 	.short	0x010a
        /*0912*/ 	.byte	0x05
	.zero		1


	//   ....[131]....
        /*0914*/ 	.word	0x000038b0
        /*0918*/ 	.word	0x000000ff
        /*091c*/ 	.word	0x00000000
        /*0920*/ 	.short	0x010a
        /*0922*/ 	.byte	0x05
	.zero		1


	//   ....[132]....
        /*0924*/ 	.word	0x00003950
        /*0928*/ 	.word	0x00000000
        /*092c*/ 	.word	0x00000000
        /*0930*/ 	.short	0x010a
        /*0932*/ 	.byte	0xff
	.zero		1


	//   ....[133]....
        /*0934*/ 	.word	0x00003a70
        /*0938*/ 	.word	0x00000000
        /*093c*/ 	.word	0x000002a0
        /*0940*/ 	.short	0x010a
        /*0942*/ 	.byte	0xff
	.zero		1


	//   ....[134]....
        /*0944*/ 	.word	0x00003ad0
        /*0948*/ 	.word	0x00000004
        /*094c*/ 	.word	0x00000000
        /*0950*/ 	.short	0x0101
        /*0952*/ 	.byte	0xff
	.zero		1


	//   ....[135]....
        /*0954*/ 	.word	0x00003af0
        /*0958*/ 	.word	0x000000ff
        /*095c*/ 	.word	0x00000250
        /*0960*/ 	.short	0x010a
        /*0962*/ 	.byte	0x05
	.zero		1


	//   ....[136]....
        /*0964*/ 	.word	0x00003c10
        /*0968*/ 	.word	0x00000000
        /*096c*/ 	.word	0x00000240
        /*0970*/ 	.short	0x010a
        /*0972*/ 	.byte	0xff
	.zero		1


	//   ....[137]....
        /*0974*/ 	.word	0x00003d20
        /*0978*/ 	.word	0x00000000
        /*097c*/ 	.word	0x00000000
        /*0980*/ 	.short	0x0101
        /*0982*/ 	.byte	0xff
	.zero		1


	//   ....[138]....
        /*0984*/ 	.word	0x00003db0
        /*0988*/ 	.word	0x000000ff
        /*098c*/ 	.word	0x00000250
        /*0990*/ 	.short	0x0106
        /*0992*/ 	.byte	0x05
	.zero		1


	//   ....[139]....
        /*0994*/ 	.word	0x00003dd0
        /*0998*/ 	.word	0x000000ff
        /*099c*/ 	.word	0x00000250
        /*09a0*/ 	.short	0x010a
        /*09a2*/ 	.byte	0x05
	.zero		1


	//   ....[140]....
        /*09a4*/ 	.word	0x00003e60
        /*09a8*/ 	.word	0x000000ff
        /*09ac*/ 	.word	0x00000250
        /*09b0*/ 	.short	0x0106
        /*09b2*/ 	.byte	0x04
	.zero		1


	//   ....[141]....
        /*09b4*/ 	.word	0x00003ea0
        /*09b8*/ 	.word	0x00000000
        /*09bc*/ 	.word	0x00000250
        /*09c0*/ 	.short	0x010a
        /*09c2*/ 	.byte	0xff
	.zero		1


	//   ....[142]....
        /*09c4*/ 	.word	0x00004380
        /*09c8*/ 	.word	0x00000000
        /*09cc*/ 	.word	0x00000240
        /*09d0*/ 	.short	0x010a
        /*09d2*/ 	.byte	0xff
	.zero		1


	//   ....[143]....
        /*09d4*/ 	.word	0x00004480
        /*09d8*/ 	.word	0x00000003
        /*09dc*/ 	.word	0x00000000
        /*09e0*/ 	.short	0x0101
        /*09e2*/ 	.byte	0xff
	.zero		1


	//   ....[144]....
        /*09e4*/ 	.word	0x00004490
        /*09e8*/ 	.word	0x000000ff
        /*09ec*/ 	.word	0x00000000
        /*09f0*/ 	.short	0x010a
        /*09f2*/ 	.byte	0x04
	.zero		1


	//   ....[145]....
        /*09f4*/ 	.word	0x000044b0
        /*09f8*/ 	.word	0x000000ff
        /*09fc*/ 	.word	0x00000280
        /*0a00*/ 	.short	0x010a
        /*0a02*/ 	.byte	0x09
	.zero		1


	//   ....[146]....
        /*0a04*/ 	.word	0x00004590
        /*0a08*/ 	.word	0x000000ff
        /*0a0c*/ 	.word	0x00000000
        /*0a10*/ 	.short	0x010a
        /*0a12*/ 	.byte	0x07
	.zero		1


	//   ....[147]....
        /*0a14*/ 	.word	0x000046c0
        /*0a18*/ 	.word	0x000000ff
        /*0a1c*/ 	.word	0x00000000
        /*0a20*/ 	.short	0x010a
        /*0a22*/ 	.byte	0x04
	.zero		1


	//   ....[148]....
        /*0a24*/ 	.word	0x00004870
        /*0a28*/ 	.word	0x000000ff
        /*0a2c*/ 	.word	0x00000000
        /*0a30*/ 	.short	0x010a
        /*0a32*/ 	.byte	0x05
	.zero		1


	//   ....[149]....
        /*0a34*/ 	.word	0x00004900
        /*0a38*/ 	.word	0x000000ff
        /*0a3c*/ 	.word	0x00000000
        /*0a40*/ 	.short	0x010a
        /*0a42*/ 	.byte	0x05
	.zero		1


	//   ....[150]....
        /*0a44*/ 	.word	0x00004990
        /*0a48*/ 	.word	0x000000ff
        /*0a4c*/ 	.word	0x00000000
        /*0a50*/ 	.short	0x010a
        /*0a52*/ 	.byte	0x05
	.zero		1


	//   ....[151]....
        /*0a54*/ 	.word	0x00004a20
        /*0a58*/ 	.word	0x000000ff
        /*0a5c*/ 	.word	0x00000000
        /*0a60*/ 	.short	0x010a
        /*0a62*/ 	.byte	0x07
	.zero		1


	//   ....[152]....
        /*0a64*/ 	.word	0x00004e60
        /*0a68*/ 	.word	0x00000000
        /*0a6c*/ 	.word	0x00000240
        /*0a70*/ 	.short	0x010a
        /*0a72*/ 	.byte	0xff
	.zero		1


	//   ....[153]....
        /*0a74*/ 	.word	0x00004f50
        /*0a78*/ 	.word	0x00000000
        /*0a7c*/ 	.word	0x00000000
        /*0a80*/ 	.short	0x0101
        /*0a82*/ 	.byte	0xff
	.zero		1


	//   ....[154]....
        /*0a84*/ 	.word	0x00005270
        /*0a88*/ 	.word	0x000000ff
        /*0a8c*/ 	.word	0x00000238
        /*0a90*/ 	.short	0x010a
        /*0a92*/ 	.byte	0x06
	.zero		1


	//   ....[155]....
        /*0a94*/ 	.word	0x000053f0
        /*0a98*/ 	.word	0x000000ff
        /*0a9c*/ 	.word	0x00000228
        /*0aa0*/ 	.short	0x010a
        /*0aa2*/ 	.byte	0x06
	.zero		1


	//   ....[156]....
        /*0aa4*/ 	.word	0x00005720
        /*0aa8*/ 	.word	0x000000ff
        /*0aac*/ 	.word	0x00000220
        /*0ab0*/ 	.short	0x010b
        /*0ab2*/ 	.byte	0x06
	.zero		1


	//   ....[157]....
        /*0ab4*/ 	.word	0x00005740
        /*0ab8*/ 	.word	0x000000ff
        /*0abc*/ 	.word	0x00000000
        /*0ac0*/ 	.short	0x0101
        /*0ac2*/ 	.byte	0x25
	.zero		1


	//   ....[158]....
        /*0ac4*/ 	.word	0x00005780
        /*0ac8*/ 	.word	0x00000000
        /*0acc*/ 	.word	0x00000228
        /*0ad0*/ 	.short	0x010a
        /*0ad2*/ 	.byte	0xff
	.zero		1


	//   ....[159]....
        /*0ad4*/ 	.word	0x00005af0
        /*0ad8*/ 	.word	0x00000000
        /*0adc*/ 	.word	0x00000240
        /*0ae0*/ 	.short	0x010a
        /*0ae2*/ 	.byte	0xff
	.zero		1


	//   ....[160]....
        /*0ae4*/ 	.word	0x00005c00
        /*0ae8*/ 	.word	0x00000000
        /*0aec*/ 	.word	0x00000000
        /*0af0*/ 	.short	0x0101
        /*0af2*/ 	.byte	0xff
	.zero		1


	//   ....[161]....
        /*0af4*/ 	.word	0x000065a0
        /*0af8*/ 	.word	0x000000ff
        /*0afc*/ 	.word	0x00000220
        /*0b00*/ 	.short	0x010a
        /*0b02*/ 	.byte	0x2b
	.zero		1


	//   ....[162]....
        /*0b04*/ 	.word	0x000065b0
        /*0b08*/ 	.word	0x00000094
        /*0b0c*/ 	.word	0x00000260
        /*0b10*/ 	.short	0x010a
        /*0b12*/ 	.byte	0xff
	.zero		1


	//   ....[163]....
        /*0b14*/ 	.word	0x00006740
        /*0b18*/ 	.word	0x000000ff
        /*0b1c*/ 	.word	0x00000220
        /*0b20*/ 	.short	0x010a
        /*0b22*/ 	.byte	0x2b
	.zero		1


	//   ....[164]....
        /*0b24*/ 	.word	0x00006840
        /*0b28*/ 	.word	0x000000ff
        /*0b2c*/ 	.word	0x00000000
        /*0b30*/ 	.short	0x0101
        /*0b32*/ 	.byte	0x04
	.zero		1


	//   ....[165]....
        /*0b34*/ 	.word	0x000068a0
        /*0b38*/ 	.word	0x00000094
        /*0b3c*/ 	.word	0x00000260
        /*0b40*/ 	.short	0x010a
        /*0b42*/ 	.byte	0xff
	.zero		1


	//   ....[166]....
        /*0b44*/ 	.word	0x00006c10
        /*0b48*/ 	.word	0x000000ff
        /*0b4c*/ 	.word	0x00000000
        /*0b50*/ 	.short	0x0101
        /*0b52*/ 	.byte	0x05
	.zero		1


	//   ....[167]....
        /*0b54*/ 	.word	0x00007e00
        /*0b58*/ 	.word	0x00000003
        /*0b5c*/ 	.word	0x000002b0
        /*0b60*/ 	.short	0x010a
        /*0b62*/ 	.byte	0xff
	.zero		1


	//   ....[168]....
        /*0b64*/ 	.word	0x00007e60
        /*0b68*/ 	.word	0x00000002
        /*0b6c*/ 	.word	0x00000110
        /*0b70*/ 	.short	0x010a
        /*0b72*/ 	.byte	0xff
	.zero		1


	//   ....[169]....
        /*0b74*/ 	.word	0x00007ec0
        /*0b78*/ 	.word	0x00000002
        /*0b7c*/ 	.word	0x00000110
        /*0b80*/ 	.short	0x010a
        /*0b82*/ 	.byte	0xff
	.zero		1


	//   ....[170]....
        /*0b84*/ 	.word	0x00007f10
        /*0b88*/ 	.word	0x00000002
        /*0b8c*/ 	.word	0x00000240
        /*0b90*/ 	.short	0x010a
        /*0b92*/ 	.byte	0xff
	.zero		1


	//   ....[171]....
        /*0b94*/ 	.word	0x00007f70
        /*0b98*/ 	.word	0x00000000
        /*0b9c*/ 	.word	0x00000000
        /*0ba0*/ 	.short	0x010a
        /*0ba2*/ 	.byte	0xff
	.zero		1


	//   ....[172]....
        /*0ba4*/ 	.word	0x00007fd0
        /*0ba8*/ 	.word	0x00000000
        /*0bac*/ 	.word	0x00000000
        /*0bb0*/ 	.short	0x010a
        /*0bb2*/ 	.byte	0xff
	.zero		1


	//   ....[173]....
        /*0bb4*/ 	.word	0x00008030
        /*0bb8*/ 	.word	0x00000000
        /*0bbc*/ 	.word	0x00000000
        /*0bc0*/ 	.short	0x010a
        /*0bc2*/ 	.byte	0xff
	.zero		1


	//   ....[174]....
        /*0bc4*/ 	.word	0x00008090
        /*0bc8*/ 	.word	0x00000000
        /*0bcc*/ 	.word	0x00000000
        /*0bd0*/ 	.short	0x010a
        /*0bd2*/ 	.byte	0xff
	.zero		1


	//   ....[175]....
        /*0bd4*/ 	.word	0x000080f0
        /*0bd8*/ 	.word	0x00000000
        /*0bdc*/ 	.word	0x00000000
        /*0be0*/ 	.short	0x010a
        /*0be2*/ 	.byte	0xff
	.zero		1


	//   ....[176]....
        /*0be4*/ 	.word	0x00008150
        /*0be8*/ 	.word	0x00000000
        /*0bec*/ 	.word	0x00000000
        /*0bf0*/ 	.short	0x010a
        /*0bf2*/ 	.byte	0xff
	.zero		1


	//   ....[177]....
        /*0bf4*/ 	.word	0x000081b0
        /*0bf8*/ 	.word	0x00000000
        /*0bfc*/ 	.word	0x00000000
        /*0c00*/ 	.short	0x010a
        /*0c02*/ 	.byte	0xff
	.zero		1


	//   ....[178]....
        /*0c04*/ 	.word	0x00008210
        /*0c08*/ 	.word	0x00000000
        /*0c0c*/ 	.word	0x00000000
        /*0c10*/ 	.short	0x010a
        /*0c12*/ 	.byte	0xff
	.zero		1


	//   ....[179]....
        /*0c14*/ 	.word	0x00008270
        /*0c18*/ 	.word	0x00000000
        /*0c1c*/ 	.word	0x00000000
        /*0c20*/ 	.short	0x010a
        /*0c22*/ 	.byte	0xff
	.zero		1


	//   ....[180]....
        /*0c24*/ 	.word	0x000082d0
        /*0c28*/ 	.word	0x00000000
        /*0c2c*/ 	.word	0x00000000
        /*0c30*/ 	.short	0x010a
        /*0c32*/ 	.byte	0xff
	.zero		1


	//   ....[181]....
        /*0c34*/ 	.word	0x00008330
        /*0c38*/ 	.word	0x00000000
        /*0c3c*/ 	.word	0x00000000
        /*0c40*/ 	.short	0x010a
        /*0c42*/ 	.byte	0xff
	.zero		1


	//   ....[182]....
        /*0c44*/ 	.word	0x00008390
        /*0c48*/ 	.word	0x00000000
        /*0c4c*/ 	.word	0x00000000
        /*0c50*/ 	.short	0x010a
        /*0c52*/ 	.byte	0xff
	.zero		1


	//   ....[183]....
        /*0c54*/ 	.word	0x000083f0
        /*0c58*/ 	.word	0x00000000
        /*0c5c*/ 	.word	0x00000000
        /*0c60*/ 	.short	0x010a
        /*0c62*/ 	.byte	0xff
	.zero		1


	//   ....[184]....
        /*0c64*/ 	.word	0x00008450
        /*0c68*/ 	.word	0x00000000
        /*0c6c*/ 	.word	0x00000000
        /*0c70*/ 	.short	0x010a
        /*0c72*/ 	.byte	0xff
	.zero		1


	//   ....[185]....
        /*0c74*/ 	.word	0x000084b0
        /*0c78*/ 	.word	0x00000000
        /*0c7c*/ 	.word	0x00000000
        /*0c80*/ 	.short	0x010a
        /*0c82*/ 	.byte	0xff
	.zero		1


	//   ....[186]....
        /*0c84*/ 	.word	0x00008510
        /*0c88*/ 	.word	0x00000000
        /*0c8c*/ 	.word	0x00000000
        /*0c90*/ 	.short	0x010a
        /*0c92*/ 	.byte	0xff
	.zero		1


	//   ....[187]....
        /*0c94*/ 	.word	0x00008570
        /*0c98*/ 	.word	0x00000000
        /*0c9c*/ 	.word	0x00000000
        /*0ca0*/ 	.short	0x010a
        /*0ca2*/ 	.byte	0xff
	.zero		1


	//   ....[188]....
        /*0ca4*/ 	.word	0x000085d0
        /*0ca8*/ 	.word	0x00000000
        /*0cac*/ 	.word	0x00000000
        /*0cb0*/ 	.short	0x010a
        /*0cb2*/ 	.byte	0xff
	.zero		1


	//   ....[189]....
        /*0cb4*/ 	.word	0x00008630
        /*0cb8*/ 	.word	0x00000000
        /*0cbc*/ 	.word	0x00000000
        /*0cc0*/ 	.short	0x010a
        /*0cc2*/ 	.byte	0xff
	.zero		1


	//   ....[190]....
        /*0cc4*/ 	.word	0x00008690
        /*0cc8*/ 	.word	0x00000000
        /*0ccc*/ 	.word	0x00000000
        /*0cd0*/ 	.short	0x010a
        /*0cd2*/ 	.byte	0xff
	.zero		1


	//   ....[191]....
        /*0cd4*/ 	.word	0x000086f0
        /*0cd8*/ 	.word	0x00000000
        /*0cdc*/ 	.word	0x00000000
        /*0ce0*/ 	.short	0x010a
        /*0ce2*/ 	.byte	0xff
	.zero		1


	//   ....[192]....
        /*0ce4*/ 	.word	0x00008750
        /*0ce8*/ 	.word	0x00000000
        /*0cec*/ 	.word	0x00000000
        /*0cf0*/ 	.short	0x010a
        /*0cf2*/ 	.byte	0xff
	.zero		1


	//   ....[193]....
        /*0cf4*/ 	.word	0x000087b0
        /*0cf8*/ 	.word	0x00000000
        /*0cfc*/ 	.word	0x00000000
        /*0d00*/ 	.short	0x010a
        /*0d02*/ 	.byte	0xff
	.zero		1


	//   ....[194]....
        /*0d04*/ 	.word	0x00008810
        /*0d08*/ 	.word	0x00000000
        /*0d0c*/ 	.word	0x00000000
        /*0d10*/ 	.short	0x010a
        /*0d12*/ 	.byte	0xff
	.zero		1


	//   ....[195]....
        /*0d14*/ 	.word	0x00008870
        /*0d18*/ 	.word	0x00000000
        /*0d1c*/ 	.word	0x00000000
        /*0d20*/ 	.short	0x010a
        /*0d22*/ 	.byte	0xff
	.zero		1


	//   ....[196]....
        /*0d24*/ 	.word	0x000088d0
        /*0d28*/ 	.word	0x00000000
        /*0d2c*/ 	.word	0x00000000
        /*0d30*/ 	.short	0x010a
        /*0d32*/ 	.byte	0xff
	.zero		1


	//   ....[197]....
        /*0d34*/ 	.word	0x00008930
        /*0d38*/ 	.word	0x00000000
        /*0d3c*/ 	.word	0x00000000
        /*0d40*/ 	.short	0x010a
        /*0d42*/ 	.byte	0xff
	.zero		1


	//   ....[198]....
        /*0d44*/ 	.word	0x00008990
        /*0d48*/ 	.word	0x00000000
        /*0d4c*/ 	.word	0x00000000
        /*0d50*/ 	.short	0x010a
        /*0d52*/ 	.byte	0xff
	.zero		1


	//   ....[199]....
        /*0d54*/ 	.word	0x000089f0
        /*0d58*/ 	.word	0x00000000
        /*0d5c*/ 	.word	0x00000000
        /*0d60*/ 	.short	0x010a
        /*0d62*/ 	.byte	0xff
	.zero		1


	//   ....[200]....
        /*0d64*/ 	.word	0x00008a50
        /*0d68*/ 	.word	0x00000000
        /*0d6c*/ 	.word	0x00000000
        /*0d70*/ 	.short	0x010a
        /*0d72*/ 	.byte	0xff
	.zero		1


	//   ....[201]....
        /*0d74*/ 	.word	0x00008ab0
        /*0d78*/ 	.word	0x00000000
        /*0d7c*/ 	.word	0x00000000
        /*0d80*/ 	.short	0x010a
        /*0d82*/ 	.byte	0xff
	.zero		1


	//   ....[202]....
        /*0d84*/ 	.word	0x00008b10
        /*0d88*/ 	.word	0x00000000
        /*0d8c*/ 	.word	0x00000000
        /*0d90*/ 	.short	0x010a
        /*0d92*/ 	.byte	0xff
	.zero		1


	//   ....[203]....
        /*0d94*/ 	.word	0x00008b70
        /*0d98*/ 	.word	0x00000000
        /*0d9c*/ 	.word	0x00000000
        /*0da0*/ 	.short	0x010a
        /*0da2*/ 	.byte	0xff
	.zero		1


	//   ....[204]....
        /*0da4*/ 	.word	0x00008bc0
        /*0da8*/ 	.word	0x00000000
        /*0dac*/ 	.word	0x000002a0
        /*0db0*/ 	.short	0x010a
        /*0db2*/ 	.byte	0xff
	.zero		1


	//   ....[205]....
        /*0db4*/ 	.word	0x00008c20
        /*0db8*/ 	.word	0x00000000
        /*0dbc*/ 	.word	0x00000250
        /*0dc0*/ 	.short	0x010a
        /*0dc2*/ 	.byte	0xff
	.zero		1


	//   ....[206]....
        /*0dc4*/ 	.word	0x00008c70
        /*0dc8*/ 	.word	0x00000000
        /*0dcc*/ 	.word	0x00000240
        /*0dd0*/ 	.short	0x010a
        /*0dd2*/ 	.byte	0xff
	.zero		1


	//   ....[207]....
        /*0dd4*/ 	.word	0x00008cd0
        /*0dd8*/ 	.word	0x00000000
        /*0ddc*/ 	.word	0x00000250
        /*0de0*/ 	.short	0x010a
        /*0de2*/ 	.byte	0xff
	.zero		1


	//   ....[208]....
        /*0de4*/ 	.word	0x00008d20
        /*0de8*/ 	.word	0x00000000
        /*0dec*/ 	.word	0x00000240
        /*0df0*/ 	.short	0x010a
        /*0df2*/ 	.byte	0xff
	.zero		1


	//   ....[209]....
        /*0df4*/ 	.word	0x00008d80
        /*0df8*/ 	.word	0x00000003
        /*0dfc*/ 	.word	0x00000280
        /*0e00*/ 	.short	0x010a
        /*0e02*/ 	.byte	0xff
	.zero		1


	//   ....[210]....
        /*0e04*/ 	.word	0x00008de0
        /*0e08*/ 	.word	0x00000000
        /*0e0c*/ 	.word	0x00000000
        /*0e10*/ 	.short	0x010a
        /*0e12*/ 	.byte	0xff
	.zero		1


	//   ....[211]....
        /*0e14*/ 	.word	0x00008e40
        /*0e18*/ 	.word	0x00000000
        /*0e1c*/ 	.word	0x00000000
        /*0e20*/ 	.short	0x010a
        /*0e22*/ 	.byte	0xff
	.zero		1


	//   ....[212]....
        /*0e24*/ 	.word	0x00008ea0
        /*0e28*/ 	.word	0x00000000
        /*0e2c*/ 	.word	0x00000000
        /*0e30*/ 	.short	0x010a
        /*0e32*/ 	.byte	0xff
	.zero		1


	//   ....[213]....
        /*0e34*/ 	.word	0x00008f00
        /*0e38*/ 	.word	0x00000000
        /*0e3c*/ 	.word	0x00000000
        /*0e40*/ 	.short	0x010a
        /*0e42*/ 	.byte	0xff
	.zero		1


	//   ....[214]....
        /*0e44*/ 	.word	0x00008f60
        /*0e48*/ 	.word	0x00000000
        /*0e4c*/ 	.word	0x00000000
        /*0e50*/ 	.short	0x010a
        /*0e52*/ 	.byte	0xff
	.zero		1


	//   ....[215]....
        /*0e54*/ 	.word	0x00008fb0
        /*0e58*/ 	.word	0x00000000
        /*0e5c*/ 	.word	0x00000240
        /*0e60*/ 	.short	0x010a
        /*0e62*/ 	.byte	0xff
	.zero		1


	//   ....[216]....
        /*0e64*/ 	.word	0x00009010
        /*0e68*/ 	.word	0x00000000
        /*0e6c*/ 	.word	0x00000238
        /*0e70*/ 	.short	0x010a
        /*0e72*/ 	.byte	0xff
	.zero		1


	//   ....[217]....
        /*0e74*/ 	.word	0x00009070
        /*0e78*/ 	.word	0x00000003
        /*0e7c*/ 	.word	0x00000228
        /*0e80*/ 	.short	0x010a
        /*0e82*/ 	.byte	0xff
	.zero		1


	//   ....[218]....
        /*0e84*/ 	.word	0x000090c0
        /*0e88*/ 	.word	0x00000000
        /*0e8c*/ 	.word	0x00000240
        /*0e90*/ 	.short	0x010a
        /*0e92*/ 	.byte	0xff
	.zero		1


	//   ....[219]....
        /*0e94*/ 	.word	0x00009120
        /*0e98*/ 	.word	0x00000000
        /*0e9c*/ 	.word	0x00000220
        /*0ea0*/ 	.short	0x010a
        /*0ea2*/ 	.byte	0xff
	.zero		1


	//   ....[220]....
        /*0ea4*/ 	.word	0x00009170
        /*0ea8*/ 	.word	0x00000094
        /*0eac*/ 	.word	0x00000260
        /*0eb0*/ 	.short	0x010a
        /*0eb2*/ 	.byte	0xff
	.zero		1


	//----- nvinfo : EIATTR_NUM_MBARRIERS
	.align		4
.L_47:
        /*0eb4*/ 	.byte	0x03, 0x38
        /*0eb6*/ 	.short	0x0058


	//----- nvinfo : EIATTR_EXIT_INSTR_OFFSETS
	.align		4
        /*0eb8*/ 	.byte	0x04, 0x1c
        /*0eba*/ 	.short	(.L_49 - .L_48)


	//   ....[0]....
.L_48:
        /*0ebc*/ 	.word	0x00003980


	//   ....[1]....
        /*0ec0*/ 	.word	0x00003e70


	//   ....[2]....
        /*0ec4*/ 	.word	0x00003ed0


	//   ....[3]....
        /*0ec8*/ 	.word	0x00004c80


	//   ....[4]....
        /*0ecc*/ 	.word	0x000057b0


	//   ....[5]....
        /*0ed0*/ 	.word	0x000057f0


	//   ....[6]....
        /*0ed4*/ 	.word	0x00007df0


	//----- nvinfo : EIATTR_MAX_THREADS
	.align		4
.L_49:
        /*0ed8*/ 	.byte	0x04, 0x05
        /*0eda*/ 	.short	(.L_51 - .L_50)
.L_50:
        /*0edc*/ 	.word	0x00000100
        /*0ee0*/ 	.word	0x00000001
        /*0ee4*/ 	.word	0x00000001


	//----- nvinfo : EIATTR_CRS_STACK_SIZE
	.align		4
.L_51:
        /*0ee8*/ 	.byte	0x04, 0x1e
        /*0eea*/ 	.short	(.L_53 - .L_52)
.L_52:
        /*0eec*/ 	.word	0x00000000


	//----- nvinfo : EIATTR_CBANK_PARAM_SIZE
	.align		4
.L_53:
        /*0ef0*/ 	.byte	0x03, 0x19
        /*0ef2*/ 	.short	0x0800


	//----- nvinfo : EIATTR_PARAM_CBANK
	.align		4
        /*0ef4*/ 	.byte	0x04, 0x0a
        /*0ef6*/ 	.short	(.L_55 - .L_54)
	.align		4
.L_54:
        /*0ef8*/ 	.word	index@(.nv.constant0._ZN7cutlass13device_kernelINS_4gemm6kernel13GemmUniversalIN4cute5tupleIJiiiiEEENS1_10collective13CollectiveMmaINS1_35MainloopSm100TmaUmmaWarpSpecializedILi34ELi2ELi4ENS5_IJNS4_1CILi1EEESB_SB_EEEEENS5_IJNSA_ILi128EEENSA_ILi64EEENSA_ILi32EEEEEEaNS5_IJlSB_lEEEaSI_NS4_8TiledMMAINS4_8MMA_AtomIJNS4_15SM100_MMA_S8_SSIaaiLi128ELi64ELNS4_4UMMA5MajorE0ELSN_0ELNSM_8SaturateE0EEEEEENS4_6LayoutISC_NS5_IJNSA_ILi0EEESS_SS_EEEEENS5_IJNS4_10UnderscoreESV_SV_EEEEENS4_13SM90_TMA_LOADENS4_14ComposedLayoutINS4_7SwizzleILi1ELi4ELi3EEENS4_18smem_ptr_flag_bitsILi8EEENSR_INS5_IJNSA_ILi8EEESG_EEENS5_IJSG_SB_EEEEEEEvNS4_8identityESY_S18_vS19_EENS_8epilogue10collective18CollectiveEpilogueINS1B_23Sm100TmaWarpSpecializedILi1ELi1ELi64ELb0ELb0EEEJSH_NS5_IJNSR_ISE_SB_EENSR_ISF_SB_EEEEEaSI_aSI_NS1B_6fusion15FusionCallbacksIS1F_NS1J_17LinearCombinationIaiaiLNS_15FloatRoundStyleE2EEESH_S1I_JEEENS4_5SM1004TMEM4LOAD26SM100_TMEM_LOAD_32dp32b64xESY_NSZ_INS10_ILi2ELi4ELi3EEES13_NSR_INS5_IJS14_SF_EEENS5_IJSF_SB_EEEEEEENS4_39AutoVectorizingCopyWithAssumedAlignmentILi128EEENS4_14SM90_TMA_STOREES1X_S1Z_S1Z_EEEvvEEEEvNT_6ParamsE)
        /*0efc*/ 	.short	0x0380
        /*0efe*/ 	.short	0x0800


	//----- nvinfo : EIATTR_SW_WAR
	.align		4
.L_55:
        /*0f00*/ 	.byte	0x04, 0x36
        /*0f02*/ 	.short	(.L_57 - .L_56)
.L_56:
        /*0f04*/ 	.word	0x00000008
.L_57:


//--------------------- .nv.callgraph             --------------------------
	.section	.nv.callgraph,"",@"SHT_CUDA_CALLGRAPH"
	.align	4
	.sectionentsize	8
	.align		4
        /*0000*/ 	.word	0x00000000
	.align		4
        /*0004*/ 	.word	0xffffffff
	.align		4
        /*0008*/ 	.word	index@(_ZN7cutlass13device_kernelINS_4gemm6kernel13GemmUniversalIN4cute5tupleIJiiiiEEENS1_10collective13CollectiveMmaINS1_35MainloopSm100TmaUmmaWarpSpecializedILi34ELi2ELi4ENS5_IJNS4_1CILi1EEESB_SB_EEEEENS5_IJNSA_ILi128EEENSA_ILi64EEENSA_ILi32EEEEEEaNS5_IJlSB_lEEEaSI_NS4_8TiledMMAINS4_8MMA_AtomIJNS4_15SM100_MMA_S8_SSIaaiLi128ELi64ELNS4_4UMMA5MajorE0ELSN_0ELNSM_8SaturateE0EEEEEENS4_6LayoutISC_NS5_IJNSA_ILi0EEESS_SS_EEEEENS5_IJNS4_10UnderscoreESV_SV_EEEEENS4_13SM90_TMA_LOADENS4_14ComposedLayoutINS4_7SwizzleILi1ELi4ELi3EEENS4_18smem_ptr_flag_bitsILi8EEENSR_INS5_IJNSA_ILi8EEESG_EEENS5_IJSG_SB_EEEEEEEvNS4_8identityESY_S18_vS19_EENS_8epilogue10collective18CollectiveEpilogueINS1B_23Sm100TmaWarpSpecializedILi1ELi1ELi64ELb0ELb0EEEJSH_NS5_IJNSR_ISE_SB_EENSR_ISF_SB_EEEEEaSI_aSI_NS1B_6fusion15FusionCallbacksIS1F_NS1J_17LinearCombinationIaiaiLNS_15FloatRoundStyleE2EEESH_S1I_JEEENS4_5SM1004TMEM4LOAD26SM100_TMEM_LOAD_32dp32b64xESY_NSZ_INS10_ILi2ELi4ELi3EEES13_NSR_INS5_IJS14_SF_EEENS5_IJSF_SB_EEEEEEENS4_39AutoVectorizingCopyWithAssumedAlignmentILi128EEENS4_14SM90_TMA_STOREES1X_S1Z_S1Z_EEEvvEEEEvNT_6ParamsE)
	.align		4
        /*000c*/ 	.word	index@(__assertfail)
	.align		4
        /*0010*/ 	.word	0x00000000
	.align		4
        /*0014*/ 	.word	0xfffffffe
	.align		4
        /*0018*/ 	.word	0x00000000
	.align		4
        /*001c*/ 	.word	0xfffffffd
	.align		4
        /*0020*/ 	.word	0x00000000
	.align		4
        /*0024*/ 	.word	0xfffffffc


//--------------------- .nv.constant4             --------------------------
	.section	.nv.constant4,"a",@progbits
	.align	8
	.align		8
.nv.constant4:
        /*0000*/ 	.dword	__assertfail
	.align		8
        /*0008*/ 	.dword	__unnamed_1
	.align		8
        /*0010*/ 	.dword	__unnamed_2
	.align		8
        /*0018*/ 	.dword	_ZN39_INTERNAL_24f9ed4a_4_k_cu_89b3d2c0_92984cuda3std3__45__cpo5beginE
	.align		8
        /*0020*/ 	.dword	_ZN39_INTERNAL_24f9ed4a_4_k_cu_89b3d2c0_92984cuda3std3__45__cpo3endE
	.align		8
        /*0028*/ 	.dword	_ZN39_INTERNAL_24f9ed4a_4_k_cu_89b3d2c0_92984cuda3std3__45__cpo6cbeginE
	.align		8
        /*0030*/ 	.dword	_ZN39_INTERNAL_24f9ed4a_4_k_cu_89b3d2c0_92984cuda3std3__45__cpo4cendE
	.align		8
        /*0038*/ 	.dword	_ZN39_INTERNAL_24f9ed4a_4_k_cu_89b3d2c0_92984cuda3std3__441_GLOBAL__N__24f9ed4a_4_k_cu_89b3d2c0_92986ignoreE
	.align		8
        /*0040*/ 	.dword	_ZN39_INTERNAL_24f9ed4a_4_k_cu_89b3d2c0_92984cuda3std3__419piecewise_constructE
	.align		8
        /*0048*/ 	.dword	_ZN39_INTERNAL_24f9ed4a_4_k_cu_89b3d2c0_92984cuda3std3__48in_placeE
	.align		8
        /*0050*/ 	.dword	_ZN39_INTERNAL_24f9ed4a_4_k_cu_89b3d2c0_92984cuda3std6ranges3__45__cpo4swapE
	.align		8
        /*0058*/ 	.dword	_ZN39_INTERNAL_24f9ed4a_4_k_cu_89b3d2c0_92984cuda3std6ranges3__45__cpo9iter_moveE
	.align		8
        /*0060*/ 	.dword	_ZN39_INTERNAL_24f9ed4a_4_k_cu_89b3d2c0_92984cute7productE
	.align		8
        /*0068*/ 	.dword	_ZN39_INTERNAL_24f9ed4a_4_k_cu_89b3d2c0_92984cute1_E
	.align		8
        /*0070*/ 	.dword	$str$25
	.align		8
        /*0078*/ 	.dword	$str$26
	.align		8
        /*0080*/ 	.dword	$str$27
	.align		8
        /*0088*/ 	.dword	$str$28


//--------------------- .text._ZN7cutlass13device_kernelINS_4gemm6kernel13GemmUniversalIN4cute5tupleIJiiiiEEENS1_10collective13CollectiveMmaINS1_35MainloopSm100TmaUmmaWarpSpecializedILi34ELi2ELi4ENS5_IJNS4_1CILi1EEESB_SB_EEEEENS5_IJNSA_ILi128EEENSA_ILi64EEENSA_ILi32EEEEEEaNS5_IJlSB_lEEEaSI_NS4_8TiledMMAINS4_8MMA_AtomIJNS4_15SM100_MMA_S8_SSIaaiLi128ELi64ELNS4_4UMMA5MajorE0ELSN_0ELNSM_8SaturateE0EEEEEENS4_6LayoutISC_NS5_IJNSA_ILi0EEESS_SS_EEEEENS5_IJNS4_10UnderscoreESV_SV_EEEEENS4_13SM90_TMA_LOADENS4_14ComposedLayoutINS4_7SwizzleILi1ELi4ELi3EEENS4_18smem_ptr_flag_bitsILi8EEENSR_INS5_IJNSA_ILi8EEESG_EEENS5_IJSG_SB_EEEEEEEvNS4_8identityESY_S18_vS19_EENS_8epilogue10collective18CollectiveEpilogueINS1B_23Sm100TmaWarpSpecializedILi1ELi1ELi64ELb0ELb0EEEJSH_NS5_IJNSR_ISE_SB_EENSR_ISF_SB_EEEEEaSI_aSI_NS1B_6fusion15FusionCallbacksIS1F_NS1J_17LinearCombinationIaiaiLNS_15FloatRoundStyleE2EEESH_S1I_JEEENS4_5SM1004TMEM4LOAD26SM100_TMEM_LOAD_32dp32b64xESY_NSZ_INS10_ILi2ELi4ELi3EEES13_NSR_INS5_IJS14_SF_EEENS5_IJSF_SB_EEEEEEENS4_39AutoVectorizingCopyWithAssumedAlignmentILi128EEENS4_14SM90_TMA_STOREES1X_S1Z_S1Z_EEEvvEEEEvNT_6ParamsE --------------------------
	.section	.text._ZN7cutlass13device_kernelINS_4gemm6kernel13GemmUniversalIN4cute5tupleIJiiiiEEENS1_10collective13CollectiveMmaINS1_35MainloopSm100TmaUmmaWarpSpecializedILi34ELi2ELi4ENS5_IJNS4_1CILi1EEESB_SB_EEEEENS5_IJNSA_ILi128EEENSA_ILi64EEENSA_ILi32EEEEEEaNS5_IJlSB_lEEEaSI_NS4_8TiledMMAINS4_8MMA_AtomIJNS4_15SM100_MMA_S8_SSIaaiLi128ELi64ELNS4_4UMMA5MajorE0ELSN_0ELNSM_8SaturateE0EEEEEENS4_6LayoutISC_NS5_IJNSA_ILi0EEESS_SS_EEEEENS5_IJNS4_10UnderscoreESV_SV_EEEEENS4_13SM90_TMA_LOADENS4_14ComposedLayoutINS4_7SwizzleILi1ELi4ELi3EEENS4_18smem_ptr_flag_bitsILi8EEENSR_INS5_IJNSA_ILi8EEESG_EEENS5_IJSG_SB_EEEEEEEvNS4_8identityESY_S18_vS19_EENS_8epilogue10collective18CollectiveEpilogueINS1B_23Sm100TmaWarpSpecializedILi1ELi1ELi64ELb0ELb0EEEJSH_NS5_IJNSR_ISE_SB_EENSR_ISF_SB_EEEEEaSI_aSI_NS1B_6fusion15FusionCallbacksIS1F_NS1J_17LinearCombinationIaiaiLNS_15FloatRoundStyleE2EEESH_S1I_JEEENS4_5SM1004TMEM4LOAD26SM100_TMEM_LOAD_32dp32b64xESY_NSZ_INS10_ILi2ELi4ELi3EEES13_NSR_INS5_IJS14_SF_EEENS5_IJSF_SB_EEEEEEENS4_39AutoVectorizingCopyWithAssumedAlignmentILi128EEENS4_14SM90_TMA_STOREES1X_S1Z_S1Z_EEEvvEEEEvNT_6ParamsE,"ax",@progbits
	.align	128
.text._ZN7cutlass13device_kernelINS_4gemm6kernel13GemmUniversalIN4cute5tupleIJiiiiEEENS1_10collective13CollectiveMmaINS1_35MainloopSm100TmaUmmaWarpSpecializedILi34ELi2ELi4ENS5_IJNS4_1CILi1EEESB_SB_EEEEENS5_IJNSA_ILi128EEENSA_ILi64EEENSA_ILi32EEEEEEaNS5_IJlSB_lEEEaSI_NS4_8TiledMMAINS4_8MMA_AtomIJNS4_15SM100_MMA_S8_SSIaaiLi128ELi64ELNS4_4UMMA5MajorE0ELSN_0ELNSM_8SaturateE0EEEEEENS4_6LayoutISC_NS5_IJNSA_ILi0EEESS_SS_EEEEENS5_IJNS4_10UnderscoreESV_SV_EEEEENS4_13SM90_TMA_LOADENS4_14ComposedLayoutINS4_7SwizzleILi1ELi4ELi3EEENS4_18smem_ptr_flag_bitsILi8EEENSR_INS5_IJNSA_ILi8EEESG_EEENS5_IJSG_SB_EEEEEEEvNS4_8identityESY_S18_vS19_EENS_8epilogue10collective18CollectiveEpilogueINS1B_23Sm100TmaWarpSpecializedILi1ELi1ELi64ELb0ELb0EEEJSH_NS5_IJNSR_ISE_SB_EENSR_ISF_SB_EEEEEaSI_aSI_NS1B_6fusion15FusionCallbacksIS1F_NS1J_17LinearCombinationIaiaiLNS_15FloatRoundStyleE2EEESH_S1I_JEEENS4_5SM1004TMEM4LOAD26SM100_TMEM_LOAD_32dp32b64xESY_NSZ_INS10_ILi2ELi4ELi3EEES13_NSR_INS5_IJS14_SF_EEENS5_IJSF_SB_EEEEEEENS4_39AutoVectorizingCopyWithAssumedAlignmentILi128EEENS4_14SM90_TMA_STOREES1X_S1Z_S1Z_EEEvvEEEEvNT_6ParamsE:
        .type           _ZN7cutlass13device_kernelINS_4gemm6kernel13GemmUniversalIN4cute5tupleIJiiiiEEENS1_10collective13CollectiveMmaINS1_35MainloopSm100TmaUmmaWarpSpecializedILi34ELi2ELi4ENS5_IJNS4_1CILi1EEESB_SB_EEEEENS5_IJNSA_ILi128EEENSA_ILi64EEENSA_ILi32EEEEEEaNS5_IJlSB_lEEEaSI_NS4_8TiledMMAINS4_8MMA_AtomIJNS4_15SM100_MMA_S8_SSIaaiLi128ELi64ELNS4_4UMMA5MajorE0ELSN_0ELNSM_8SaturateE0EEEEEENS4_6LayoutISC_NS5_IJNSA_ILi0EEESS_SS_EEEEENS5_IJNS4_10UnderscoreESV_SV_EEEEENS4_13SM90_TMA_LOADENS4_14ComposedLayoutINS4_7SwizzleILi1ELi4ELi3EEENS4_18smem_ptr_flag_bitsILi8EEENSR_INS5_IJNSA_ILi8EEESG_EEENS5_IJSG_SB_EEEEEEEvNS4_8identityESY_S18_vS19_EENS_8epilogue10collective18CollectiveEpilogueINS1B_23Sm100TmaWarpSpecializedILi1ELi1ELi64ELb0ELb0EEEJSH_NS5_IJNSR_ISE_SB_EENSR_ISF_SB_EEEEEaSI_aSI_NS1B_6fusion15FusionCallbacksIS1F_NS1J_17LinearCombinationIaiaiLNS_15FloatRoundStyleE2EEESH_S1I_JEEENS4_5SM1004TMEM4LOAD26SM100_TMEM_LOAD_32dp32b64xESY_NSZ_INS10_ILi2ELi4ELi3EEES13_NSR_INS5_IJS14_SF_EEENS5_IJSF_SB_EEEEEEENS4_39AutoVectorizingCopyWithAssumedAlignmentILi128EEENS4_14SM90_TMA_STOREES1X_S1Z_S1Z_EEEvvEEEEvNT_6ParamsE,@function
        .size           _ZN7cutlass13device_kernelINS_4gemm6kernel13GemmUniversalIN4cute5tupleIJiiiiEEENS1_10collective13CollectiveMmaINS1_35MainloopSm100TmaUmmaWarpSpecializedILi34ELi2ELi4ENS5_IJNS4_1CILi1EEESB_SB_EEEEENS5_IJNSA_ILi128EEENSA_ILi64EEENSA_ILi32EEEEEEaNS5_IJlSB_lEEEaSI_NS4_8TiledMMAINS4_8MMA_AtomIJNS4_15SM100_MMA_S8_SSIaaiLi128ELi64ELNS4_4UMMA5MajorE0ELSN_0ELNSM_8SaturateE0EEEEEENS4_6LayoutISC_NS5_IJNSA_ILi0EEESS_SS_EEEEENS5_IJNS4_10UnderscoreESV_SV_EEEEENS4_13SM90_TMA_LOADENS4_14ComposedLayoutINS4_7SwizzleILi1ELi4ELi3EEENS4_18smem_ptr_flag_bitsILi8EEENSR_INS5_IJNSA_ILi8EEESG_EEENS5_IJSG_SB_EEEEEEEvNS4_8identityESY_S18_vS19_EENS_8epilogue10collective18CollectiveEpilogueINS1B_23Sm100TmaWarpSpecializedILi1ELi1ELi64ELb0ELb0EEEJSH_NS5_IJNSR_ISE_SB_EENSR_ISF_SB_EEEEEaSI_aSI_NS1B_6fusion15FusionCallbacksIS1F_NS1J_17LinearCombinationIaiaiLNS_15FloatRoundStyleE2EEESH_S1I_JEEENS4_5SM1004TMEM4LOAD26SM100_TMEM_LOAD_32dp32b64xESY_NSZ_INS10_ILi2ELi4ELi3EEES13_NSR_INS5_IJS14_SF_EEENS5_IJSF_SB_EEEEEEENS4_39AutoVectorizingCopyWithAssumedAlignmentILi128EEENS4_14SM90_TMA_STOREES1X_S1Z_S1Z_EEEvvEEEEvNT_6ParamsE,(.L_x_219 - _ZN7cutlass13device_kernelINS_4gemm6kernel13GemmUniversalIN4cute5tupleIJiiiiEEENS1_10collective13CollectiveMmaINS1_35MainloopSm100TmaUmmaWarpSpecializedILi34ELi2ELi4ENS5_IJNS4_1CILi1EEESB_SB_EEEEENS5_IJNSA_ILi128EEENSA_ILi64EEENSA_ILi32EEEEEEaNS5_IJlSB_lEEEaSI_NS4_8TiledMMAINS4_8MMA_AtomIJNS4_15SM100_MMA_S8_SSIaaiLi128ELi64ELNS4_4UMMA5MajorE0ELSN_0ELNSM_8SaturateE0EEEEEENS4_6LayoutISC_NS5_IJNSA_ILi0EEESS_SS_EEEEENS5_IJNS4_10UnderscoreESV_SV_EEEEENS4_13SM90_TMA_LOADENS4_14ComposedLayoutINS4_7SwizzleILi1ELi4ELi3EEENS4_18smem_ptr_flag_bitsILi8EEENSR_INS5_IJNSA_ILi8EEESG_EEENS5_IJSG_SB_EEEEEEEvNS4_8identityESY_S18_vS19_EENS_8epilogue10collective18CollectiveEpilogueINS1B_23Sm100TmaWarpSpecializedILi1ELi1ELi64ELb0ELb0EEEJSH_NS5_IJNSR_ISE_SB_EENSR_ISF_SB_EEEEEaSI_aSI_NS1B_6fusion15FusionCallbacksIS1F_NS1J_17LinearCombinationIaiaiLNS_15FloatRoundStyleE2EEESH_S1I_JEEENS4_5SM1004TMEM4LOAD26SM100_TMEM_LOAD_32dp32b64xESY_NSZ_INS10_ILi2ELi4ELi3EEES13_NSR_INS5_IJS14_SF_EEENS5_IJSF_SB_EEEEEEENS4_39AutoVectorizingCopyWithAssumedAlignmentILi128EEENS4_14SM90_TMA_STOREES1X_S1Z_S1Z_EEEvvEEEEvNT_6ParamsE)
        .other          _ZN7cutlass13device_kernelINS_4gemm6kernel13GemmUniversalIN4cute5tupleIJiiiiEEENS1_10collective13CollectiveMmaINS1_35MainloopSm100TmaUmmaWarpSpecializedILi34ELi2ELi4ENS5_IJNS4_1CILi1EEESB_SB_EEEEENS5_IJNSA_ILi128EEENSA_ILi64EEENSA_ILi32EEEEEEaNS5_IJlSB_lEEEaSI_NS4_8TiledMMAINS4_8MMA_AtomIJNS4_15SM100_MMA_S8_SSIaaiLi128ELi64ELNS4_4UMMA5MajorE0ELSN_0ELNSM_8SaturateE0EEEEEENS4_6LayoutISC_NS5_IJNSA_ILi0EEESS_SS_EEEEENS5_IJNS4_10UnderscoreESV_SV_EEEEENS4_13SM90_TMA_LOADENS4_14ComposedLayoutINS4_7SwizzleILi1ELi4ELi3EEENS4_18smem_ptr_flag_bitsILi8EEENSR_INS5_IJNSA_ILi8EEESG_EEENS5_IJSG_SB_EEEEEEEvNS4_8identityESY_S18_vS19_EENS_8epilogue10collective18CollectiveEpilogueINS1B_23Sm100TmaWarpSpecializedILi1ELi1ELi64ELb0ELb0EEEJSH_NS5_IJNSR_ISE_SB_EENSR_ISF_SB_EEEEEaSI_aSI_NS1B_6fusion15FusionCallbacksIS1F_NS1J_17LinearCombinationIaiaiLNS_15FloatRoundStyleE2EEESH_S1I_JEEENS4_5SM1004TMEM4LOAD26SM100_TMEM_LOAD_32dp32b64xESY_NSZ_INS10_ILi2ELi4ELi3EEES13_NSR_INS5_IJS14_SF_EEENS5_IJSF_SB_EEEEEEENS4_39AutoVectorizingCopyWithAssumedAlignmentILi128EEENS4_14SM90_TMA_STOREES1X_S1Z_S1Z_EEEvvEEEEvNT_6ParamsE,@"STO_CUDA_ENTRY STV_DEFAULT"
_ZN7cutlass13device_kernelINS_4gemm6kernel13GemmUniversalIN4cute5tupleIJiiiiEEENS1_10collective13CollectiveMmaINS1_35MainloopSm100TmaUmmaWarpSpecializedILi34ELi2ELi4ENS5_IJNS4_1CILi1EEESB_SB_EEEEENS5_IJNSA_ILi128EEENSA_ILi64EEENSA_ILi32EEEEEEaNS5_IJlSB_lEEEaSI_NS4_8TiledMMAINS4_8MMA_AtomIJNS4_15SM100_MMA_S8_SSIaaiLi128ELi64ELNS4_4UMMA5MajorE0ELSN_0ELNSM_8SaturateE0EEEEEENS4_6LayoutISC_NS5_IJNSA_ILi0EEESS_SS_EEEEENS5_IJNS4_10UnderscoreESV_SV_EEEEENS4_13SM90_TMA_LOADENS4_14ComposedLayoutINS4_7SwizzleILi1ELi4ELi3EEENS4_18smem_ptr_flag_bitsILi8EEENSR_INS5_IJNSA_ILi8EEESG_EEENS5_IJSG_SB_EEEEEEEvNS4_8identityESY_S18_vS19_EENS_8epilogue10collective18CollectiveEpilogueINS1B_23Sm100TmaWarpSpecializedILi1ELi1ELi64ELb0ELb0EEEJSH_NS5_IJNSR_ISE_SB_EENSR_ISF_SB_EEEEEaSI_aSI_NS1B_6fusion15FusionCallbacksIS1F_NS1J_17LinearCombinationIaiaiLNS_15FloatRoundStyleE2EEESH_S1I_JEEENS4_5SM1004TMEM4LOAD26SM100_TMEM_LOAD_32dp32b64xESY_NSZ_INS10_ILi2ELi4ELi3EEES13_NSR_INS5_IJS14_SF_EEENS5_IJSF_SB_EEEEEEENS4_39AutoVectorizingCopyWithAssumedAlignmentILi128EEENS4_14SM90_TMA_STOREES1X_S1Z_S1Z_EEEvvEEEEvNT_6ParamsE:
[----:B------:R-:W1:Y:S01]  /*0000*/  LDC R1, c[0x0][0x37c] ;  /* 0x0000df00ff017b82 */ /* 0x000e620000000800 */
[----:B------:R-:W2:Y:S01]  /*0010*/  S2R R176, SR_TID.X ;  /* 0x0000000000b07919 */ /* 0x000ea20000002100 */
[----:B------:R-:W3:Y:S01]  /*0020*/  LDCU.64 UR4, c[0x0][0x890] ;  /* 0x00011200ff0477ac */ /* 0x000ee20008000a00 */
[----:B------:R-:W-:Y:S02]  /*0030*/  PRMT R168, RZ, 0x7610, R168 ;  /* 0x00007610ffa87816 */ /* 0x000fe400000000a8 */
[----:B------:R-:W-:Y:S01]  /*0040*/  ELECT P5, URZ, PT ;  /* 0x0000000000ff782f */ /* 0x000fe200038a0000 */
[----:B------:R-:W4:Y:S01]  /*0050*/  LDCU.64 UR40, c[0x0][0x358] ;  /* 0x00006b00ff2877ac */ /* 0x000f220008000a00 */
[----:B---3--:R-:W-:-:S04]  /*0060*/  UISETP.NE.U32.AND UP0, UPT, UR4, URZ, UPT ;  /* 0x000000ff0400728c */ /* 0x008fc8000bf05070 */
[----:B------:R-:W-:Y:S01]  /*0070*/  UISETP.NE.AND.EX UP0, UPT, UR5, URZ, UPT, UP0 ;  /* 0x000000ff0500728c */ /* 0x000fe2000bf05300 */
[----:B--2---:R-:W-:-:S05]  /*0080*/  SHF.R.U32.HI R181, RZ, 0x5, R176 ;  /* 0x00000005ffb57819 */ /* 0x004fca00000116b0 */
[----:B------:R-:W2:Y:S02]  /*0090*/  SHFL.IDX PT, R0, R181, RZ, 0x1f ;  /* 0x00001fffb5007589 */ /* 0x000ea400000e0000 */
[----:B--2---:R-:W-:Y:S01]  /*00a0*/  R2UR UR8, R0 ;  /* 0x00000000000872ca */ /* 0x004fe200000e0000 */
[----:B-1--4-:R-:W-:-:S14]  /*00b0*/  BRA.U UP0, `(.L_x_0) ;  /* 0x00000001002c7547 */ /* 0x012fdc000b800000 */
[----:B------:R-:W1:Y:S02]  /*00c0*/  LDCU.64 UR6, c[0x0][0x888] ;  /* 0x00011100ff0677ac */ /* 0x000e640008000a00 */
[----:B-1----:R-:W-:-:S04]  /*00d0*/  UISETP.NE.U32.AND UP0, UPT, UR6, URZ, UPT ;  /* 0x000000ff0600728c */ /* 0x002fc8000bf05070 */
[----:B------:R-:W-:-:S09]  /*00e0*/  UISETP.NE.AND.EX UP0, UPT, UR7, URZ, UPT, UP0 ;  /* 0x000000ff0700728c */ /* 0x000fd2000bf05300 */
[----:B------:R-:W-:Y:S05]  /*00f0*/  BRA.U !UP0, `(.L_x_1) ;  /* 0x0000000108107547 */ /* 0x000fea000b800000 */
[----:B------:R-:W1:Y:S02]  /*0100*/  LDC.64 R80, c[0x0][0x888] ;  /* 0x00022200ff507b82 */ /* 0x000e640000000a00 */
[----:B-1----:R1:W5:Y:S01]  /*0110*/  LDG.E R80, desc[UR40][R80.64] ;  /* 0x0000002850507981 */ /* 0x002362000c1e1900 */
[----:B------:R-:W-:Y:S01]  /*0120*/  HFMA2 R168, -RZ, RZ, 0, 5.9604644775390625e-08 ;  /* 0x00000001ffa87431 */ /* 0x000fe200000001ff */
[----:B------:R-:W-:Y:S05]  /*0130*/  BRA `(.L_x_0) ;  /* 0x00000000000c7947 */ /* 0x000fea0003800000 */
.L_x_1:
[----:B------:R-:W1:Y:S01]  /*0140*/  LDCU UR6, c[0x0][0x880] ;  /* 0x00011000ff0677ac */ /* 0x000e620008000800 */
[----:B------:R-:W-:Y:S01]  /*0150*/  HFMA2 R168, -RZ, RZ, 0, 5.9604644775390625e-08 ;  /* 0x00000001ffa87431 */ /* 0x000fe200000001ff */
[----:B-1----:R-:W-:-:S07]  /*0160*/  MOV R80, UR6 ;  /* 0x0000000600507c02 */ /* 0x002fce0008000f00 */
.L_x_0:
[----:B------:R-:W2:Y:S02]  /*0170*/  LDCU.64 UR6, c[0x0][0x8b0] ;  /* 0x00011600ff0677ac */ /* 0x000ea40008000a00 */
[----:B--2---:R-:W-:-:S04]  /*0180*/  UISETP.NE.U32.AND UP0, UPT, UR6, URZ, UPT ;  /* 0x000000ff0600728c */ /* 0x004fc8000bf05070 */
[----:B------:R-:W-:-:S09]  /*0190*/  UISETP.NE.AND.EX UP0, UPT, UR7, URZ, UPT, UP0 ;  /* 0x000000ff0700728c */ /* 0x000fd2000bf05300 */
[----:B------:R-:W-:Y:S05]  /*01a0*/  BRA.U UP0, `(.L_x_2) ;  /* 0x0000000100247547 */ /* 0x000fea000b800000 */
[----:B------:R-:W2:Y:S02]  /*01b0*/  LDCU.64 UR6, c[0x0][0x8a8] ;  /* 0x00011500ff0677ac */ /* 0x000ea40008000a00 */
[----:B--2---:R-:W-:-:S04]  /*01c0*/  UISETP.NE.U32.AND UP0, UPT, UR6, URZ, UPT ;  /* 0x000000ff0600728c */ /* 0x004fc8000bf05070 */
[----:B------:R-:W-:-:S09]  /*01d0*/  UISETP.NE.AND.EX UP0, UPT, UR7, URZ, UPT, UP0 ;  /* 0x000000ff0700728c */ /* 0x000fd2000bf05300 */
[----:B------:R-:W-:Y:S05]  /*01e0*/  BRA.U !UP0, `(.L_x_3) ;  /* 0x00000001080c7547 */ /* 0x000fea000b800000 */
[----:B------:R-:W2:Y:S02]  /*01f0*/  LDC.64 R78, c[0x0][0x8a8] ;  /* 0x00022a00ff4e7b82 */ /* 0x000ea40000000a00 */
[----:B--2---:R2:W5:Y:S01]  /*0200*/  LDG.E R78, desc[UR40][R78.64] ;  /* 0x000000284e4e7981 */ /* 0x004562000c1e1900 */
[----:B------:R-:W-:Y:S05]  /*0210*/  BRA `(.L_x_2) ;  /* 0x0000000000087947 */ /* 0x000fea0003800000 */
.L_x_3:
[----:B------:R-:W2:Y:S02]  /*0220*/  LDCU UR6, c[0x0][0x8a0] ;  /* 0x00011400ff0677ac */ /* 0x000ea40008000800 */
[----:B--2---:R-:W-:Y:S02]  /*0230*/  MOV R78, UR6 ;  /* 0x00000006004e7c02 */ /* 0x004fe40008000f00 */
.L_x_2:
[----:B------:R-:W-:Y:S01]  /*0240*/  IMAD.U32 R0, RZ, RZ, UR8 ;  /* 0x00000008ff007e24 */ /* 0x000fe2000f8e00ff */
[----:B------:R-:W-:Y:S04]  /*0250*/  BSSY.RECONVERGENT B0, `(.L_x_4) ;  /* 0x000000c000007945 */ /* 0x000fe80003800200 */
[C---:B------:R-:W-:Y:S02]  /*0260*/  ISETP.NE.OR P1, PT, R0.reuse, 0x1, !P5 ;  /* 0x000000010000780c */ /* 0x040fe40006f25670 */
[----:B------:R-:W-:-:S11]  /*0270*/  ISETP.NE.OR P0, PT, R0, 0x3, !P5 ;  /* 0x000000030000780c */ /* 0x000fd60006f05670 */
[----:B------:R-:W-:Y:S05]  /*0280*/  @P1 BRA `(.L_x_5) ;  /* 0x0000000000201947 */ /* 0x000fea0003800000 */
[----:B------:R-:W3:Y:S02]  /*0290*/  LDCU.64 UR6, c[0x0][0x348] ;  /* 0x00006900ff0677ac */ /* 0x000ee40008000a00 */
[----:B---3--:R-:W-:Y:S02]  /*02a0*/  UIADD3 UR10, UP1, UPT, UR6, 0x80, URZ ;  /* 0x00000080060a7890 */ /* 0x008fe4000ff3e0ff */
[----:B------:R-:W-:Y:S02]  /*02b0*/  UIADD3 UR6, UP0, UPT, UR6, 0x180, URZ ;  /* 0x0000018006067890 */ /* 0x000fe4000ff1e0ff */
[----:B------:R-:W-:Y:S02]  /*02c0*/  UIADD3.X UR11, UPT, UPT, URZ, UR7, URZ, UP1, !UPT ;  /* 0x00000007ff0b7290 */ /* 0x000fe40008ffe4ff */
[----:B------:R-:W-:-:S07]  /*02d0*/  UIADD3.X UR7, UPT, UPT, URZ, UR7, URZ, UP0, !UPT ;  /* 0x00000007ff077290 */ /* 0x000fce00087fe4ff */
[----:B------:R3:W-:Y:S02]  /*02e0*/  UTMACCTL.PF [UR10] ;  /* 0x000000000a0079b9 */ /* 0x0007e40008040000 */
[----:B------:R3:W-:Y:S02]  /*02f0*/  UTMACCTL.PF [UR6] ;  /* 0x00000000060079b9 */ /* 0x0007e40008040000 */
[----:B---3--:R-:W-:Y:S01]  /*0300*/  NOP ;  /* 0x0000000000007918 */ /* 0x008fe20000000000 */
.L_x_5:
[----:B------:R-:W-:Y:S05]  /*0310*/  BSYNC.RECONVERGENT B0 ;  /* 0x0000000000007941 */ /* 0x000fea0003800200 */
.L_x_4:
[----:B------:R-:W-:Y:S04]  /*0320*/  BSSY.RECONVERGENT B0, `(.L_x_6) ;  /* 0x000000a000007945 */ /* 0x000fe80003800200 */
        /* <DEDUP_REMOVED lines=9> */
.L_x_7:
[----:B------:R-:W-:Y:S05]  /*03c0*/  BSYNC.RECONVERGENT B0 ;  /* 0x0000000000007941 */ /* 0x000fea0003800200 */
.L_x_6:
[----:B------:R-:W3:Y:S01]  /*03d0*/  LDCU.64 UR6, c[0x0][0x888] ;  /* 0x00011100ff0677ac */ /* 0x000ee20008000a00 */
[----:B------:R-:W-:Y:S02]  /*03e0*/  UISETP.EQ.U32.AND UP1, UPT, UR4, URZ, UPT ;  /* 0x000000ff0400728c */ /* 0x000fe4000bf22070 */
[----:B------:R-:W-:Y:S02]  /*03f0*/  UPLOP3.LUT UP2, UPT, UPT, UPT, UPT, 0x80, 0x8 ;  /* 0x000000000008789c */ /* 0x000fe40003f4f070 */
[----:B---3--:R-:W-:-:S04]  /*0400*/  UISETP.NE.U32.AND UP0, UPT, UR6, URZ, UPT ;  /* 0x000000ff0600728c */ /* 0x008fc8000bf05070 */
[----:B------:R-:W-:-:S04]  /*0410*/  UISETP.NE.AND.EX UP0, UPT, UR7, URZ, UPT, UP0 ;  /* 0x000000ff0700728c */ /* 0x000fc8000bf05300 */
[----:B------:R-:W-:-:S04]  /*0420*/  UISETP.EQ.OR.EX UP3, UPT, UR5, URZ, !UP0, UP1 ;  /* 0x000000ff0500728c */ /* 0x000fc8000c762710 */
[----:B------:R-:W-:-:S05]  /*0430*/  UP2UR UR44, UPR, URZ, 0x8 ;  /* 0x00000008ff2c7883 */ /* 0x000fca0008000000 */
[----:B------:R-:W-:Y:S07]  /*0440*/  BRA.U !UP3, `(.L_x_8) ;  /* 0x000000010b207547 */ /* 0x000fee000b800000 */
[----:B-----5:R-:W-:Y:S01]  /*0450*/  R2UR UR6, R80 ;  /* 0x00000000500672ca */ /* 0x020fe200000e0000 */
[----:B------:R-:W-:Y:S02]  /*0460*/  UISETP.NE.U32.AND UP2, UPT, UR4, URZ, UPT ;  /* 0x000000ff0400728c */ /* 0x000fe4000bf45070 */
[----:B------:R-:W-:Y:S02]  /*0470*/  USEL UR4, URZ, 0xffffffff, UP0 ;  /* 0xffffffffff047887 */ /* 0x000fe40008000000 */
[----:B------:R-:W-:-:S08]  /*0480*/  UISETP.NE.AND.EX UP2, UPT, UR5, URZ, UPT, UP2 ;  /* 0x000000ff0500728c */ /* 0x000fd0000bf45320 */
[----:B------:R-:W-:-:S04]  /*0490*/  UISETP.NE.AND UP1, UPT, UR6, URZ, UPT ;  /* 0x000000ff0600728c */ /* 0x000fc8000bf25270 */
[----:B------:R-:W-:-:S04]  /*04a0*/  @!UP2 USEL UR4, URZ, 0xffffffff, UP1 ;  /* 0xffffffffff04a887 */ /* 0x000fc80008800000 */
[----:B------:R-:W-:-:S04]  /*04b0*/  ULOP3.LUT UR4, UR4, 0x1, URZ, 0xc0, !UPT ;  /* 0x0000000104047892 */ /* 0x000fc8000f8ec0ff */
[----:B------:R-:W-:-:S11]  /*04c0*/  UISETP.NE.U32.AND UP2, UPT, UR4, 0x1, UPT ;  /* 0x000000010400788c */ /* 0x000fd6000bf45070 */
.L_x_8:
[----:B------:R-:W3:Y:S01]  /*04d0*/  SHFL.IDX PT, R2, R181, RZ, 0x1f ;  /* 0x00001fffb5027589 */ /* 0x000ee200000e0000 */
[----:B------:R-:W-:-:S04]  /*04e0*/  UISETP.NE.AND UP1, UPT, UR8, 0x2, UPT ;  /* 0x000000020800788c */ /* 0x000fc8000bf25270 */
[----:B------:R-:W-:Y:S01]  /*04f0*/  USEL UR13, URZ, 0x1, UP1 ;  /* 0x00000001ff0d7887 */ /* 0x000fe20008800000 */
[----:B---3--:R-:W-:-:S13]  /*0500*/  ISETP.NE.AND P0, PT, R2, RZ, PT ;  /* 0x000000ff0200720c */ /* 0x008fda0003f05270 */
[----:B------:R-:W-:Y:S05]  /*0510*/  @P0 BRA `(.L_x_9) ;  /* 0x0000000400440947 */ /* 0x000fea0003800000 */
[----:B------:R-:W-:Y:S01]  /*0520*/  ELECT P0, URZ, PT ;  /* 0x0000000000ff782f */ /* 0x000fe20003800000 */
[----:B------:R-:W-:-:S12]  /*0530*/  BSSY.RECONVERGENT B0, `(.L_x_9) ;  /* 0x000004f000007945 */ /* 0x000fd80003800200 */
[----:B------:R-:W-:Y:S05]  /*0540*/  @!P0 BRA `(.L_x_10) ;  /* 0x0000000400348947 */ /* 0x000fea0003800000 */
[----:B------:R-:W3:Y:S01]  /*0550*/  S2UR UR5, SR_CgaCtaId ;  /* 0x00000000000579c3 */ /* 0x000ee20000008800 */
[----:B------:R-:W-:Y:S01]  /*0560*/  UMOV UR6, 0x400 ;  /* 0x0000040000067882 */ /* 0x000fe20000000000 */
[----:B------:R-:W-:Y:S01]  /*0570*/  UMOV UR4, 0x1 ;  /* 0x0000000100047882 */ /* 0x000fe20000000000 */
[----:B---3--:R-:W-:Y:S02]  /*0580*/  ULEA UR5, UR5, UR6, 0x18 ;  /* 0x0000000605057291 */ /* 0x008fe4000f8ec0ff */
[----:B------:R-:W-:-:S04]  /*0590*/  UIADD3 UR6, UPT, UPT, -UR4, 0x100000, URZ ;  /* 0x0010000004067890 */ /* 0x000fc8000fffe1ff */
[----:B------:R-:W-:Y:S02]  /*05a0*/  USHF.L.U32 UR7, UR6, 0xb, URZ ;  /* 0x0000000b06077899 */ /* 0x000fe400080006ff */
[----:B------:R-:W-:Y:S01]  /*05b0*/  USHF.L.U32 UR6, UR6, 0x1, URZ ;  /* 0x0000000106067899 */ /* 0x000fe200080006ff */
[----:B------:R-:W3:Y:S11]  /*05c0*/  FENCE.VIEW.ASYNC.S ;  /* 0x00000000000073c6 */ /* 0x000ef60000000000 */
[----:B---3--:R3:W4:Y:S01]  /*05d0*/  SYNCS.EXCH.64 URZ, [UR5], UR6 ;  /* 0x0000000605ff75b2 */ /* 0x0087220008000100 */
[----:B------:R3:W1:Y:S01]  /*05e0*/  SYNCS.EXCH.64 URZ, [UR5+0x110], UR6 ;  /* 0x0001100605ff75b2 */ /* 0x0006620008000100 */
        /* <DEDUP_REMOVED lines=65> */
[----:B------:R3:W1:Y:S02]  /*0a00*/  SYNCS.EXCH.64 URZ, [UR5+0x218], UR6 ;  /* 0x0002180605ff75b2 */ /* 0x0006640008000100 */
[----:B---34-:R-:W-:Y:S01]  /*0a10*/  NOP ;  /* 0x0000000000007918 */ /* 0x018fe20000000000 */
.L_x_10:
[----:B------:R-:W-:Y:S05]  /*0a20*/  BSYNC.RECONVERGENT B0 ;  /* 0x0000000000007941 */ /* 0x000fea0003800200 */
.L_x_9:
[----:B------:R-:W3:Y:S01]  /*0a30*/  SHFL.IDX PT, R2, R181, RZ, 0x1f ;  /* 0x00001fffb5027589 */ /* 0x000ee200000e0000 */
[----:B------:R-:W-:Y:S01]  /*0a40*/  NOP ;  /* 0x0000000000007918 */ /* 0x000fe20000000000 */
[----:B---3--:R-:W-:-:S13]  /*0a50*/  ISETP.NE.AND P0, PT, R2, 0x1, PT ;  /* 0x000000010200780c */ /* 0x008fda0003f05270 */
[----:B------:R-:W-:Y:S05]  /*0a60*/  @P0 BRA `(.L_x_11) ;  /* 0x0000000000400947 */ /* 0x000fea0003800000 */
[----:B------:R-:W3:Y:S01]  /*0a70*/  S2UR UR6, SR_CgaCtaId ;  /* 0x00000000000679c3 */ /* 0x000ee20000008800 */
[----:B------:R-:W-:Y:S01]  /*0a80*/  UMOV UR7, 0x400 ;  /* 0x0000040000077882 */ /* 0x000fe20000000000 */
[----:B------:R-:W-:Y:S01]  /*0a90*/  UMOV UR5, 0x20 ;  /* 0x0000002000057882 */ /* 0x000fe20000000000 */
[----:B------:R-:W-:Y:S01]  /*0aa0*/  UMOV UR4, 0x80 ;  /* 0x0000008000047882 */ /* 0x000fe20000000000 */
[----:B------:R-:W-:-:S04]  /*0ab0*/  UIADD3 UR10, UPT, UPT, -UR5, 0x100000, URZ ;  /* 0x00100000050a7890 */ /* 0x000fc8000fffe1ff */
[----:B------:R-:W-:Y:S02]  /*0ac0*/  USHF.L.U32 UR11, UR10, 0xb, URZ ;  /* 0x0000000b0a0b7899 */ /* 0x000fe400080006ff */
[----:B------:R-:W-:Y:S02]  /*0ad0*/  USHF.L.U32 UR10, UR10, 0x1, URZ ;  /* 0x000000010a0a7899 */ /* 0x000fe400080006ff */
[----:B------:R-:W-:-:S04]  /*0ae0*/  UIADD3 UR4, UPT, UPT, -UR4, 0x100000, URZ ;  /* 0x0010000004047890 */ /* 0x000fc8000fffe1ff */
[----:B------:R-:W-:Y:S02]  /*0af0*/  USHF.L.U32 UR5, UR4, 0xb, URZ ;  /* 0x0000000b04057899 */ /* 0x000fe400080006ff */
[----:B------:R-:W-:Y:S01]  /*0b00*/  USHF.L.U32 UR4, UR4, 0x1, URZ ;  /* 0x0000000104047899 */ /* 0x000fe200080006ff */
[----:B------:R-:W-:Y:S01]  /*0b10*/  ELECT P0, URZ, PT ;  /* 0x0000000000ff782f */ /* 0x000fe20003800000 */
[----:B---3--:R-:W-:Y:S01]  /*0b20*/  ULEA UR6, UR6, UR7, 0x18 ;  /* 0x0000000706067291 */ /* 0x008fe2000f8ec0ff */
[----:B------:R-:W3:Y:S11]  /*0b30*/  FENCE.VIEW.ASYNC.S ;  /* 0x00000000000073c6 */ /* 0x000ef60000000000 */
[----:B---3--:R3:W4:Y:S01]  /*0b40*/  SYNCS.EXCH.64 URZ, [UR6+0x220], UR10 ;  /* 0x0002200a06ff75b2 */ /* 0x0087220008000100 */
[----:B------:R3:W1:Y:S01]  /*0b50*/  SYNCS.EXCH.64 URZ, [UR6+0x228], UR4 ;  /* 0x0002280406ff75b2 */ /* 0x0006620008000100 */
[----:B------:R-:W-:Y:S01]  /*0b60*/  NOP ;  /* 0x0000000000007918 */ /* 0x000fe20000000000 */
.L_x_11:
[----:B------:R-:W2:Y:S01]  /*0b70*/  SHFL.IDX PT, R2, R181, RZ, 0x1f ;  /* 0x00001fffb5027589 */ /* 0x000ea200000e0000 */
[----:B------:R-:W-:Y:S01]  /*0b80*/  NOP ;  /* 0x0000000000007918 */ /* 0x000fe20000000000 */
[----:B--2---:R-:W-:-:S13]  /*0b90*/  ISETP.NE.AND P0, PT, R2, 0x3, PT ;  /* 0x000000030200780c */ /* 0x004fda0003f05270 */
[----:B------:R-:W-:Y:S05]  /*0ba0*/  @P0 BRA `(.L_x_12) ;  /* 0x0000000000300947 */ /* 0x000fea0003800000 */
[----:B---3--:R-:W2:Y:S01]  /*0bb0*/  S2UR UR5, SR_CgaCtaId ;  /* 0x00000000000579c3 */ /* 0x008ea20000008800 */
[----:B------:R-:W-:Y:S01]  /*0bc0*/  UMOV UR6, 0x400 ;  /* 0x0000040000067882 */ /* 0x000fe20000000000 */
[----:B------:R-:W-:Y:S01]  /*0bd0*/  UMOV UR4, 0x20 ;  /* 0x0000002000047882 */ /* 0x000fe20000000000 */
[----:B------:R-:W-:Y:S01]  /*0be0*/  ELECT P0, URZ, PT ;  /* 0x0000000000ff782f */ /* 0x000fe20003800000 */
[----:B--2---:R-:W-:Y:S02]  /*0bf0*/  ULEA UR5, UR5, UR6, 0x18 ;  /* 0x0000000605057291 */ /* 0x004fe4000f8ec0ff */
[----:B------:R-:W-:-:S04]  /*0c00*/  UIADD3 UR6, UPT, UPT, -UR4, 0x100000, URZ ;  /* 0x0010000004067890 */ /* 0x000fc8000fffe1ff */
[----:B------:R-:W-:Y:S02]  /*0c10*/  USHF.L.U32 UR7, UR6, 0xb, URZ ;  /* 0x0000000b06077899 */ /* 0x000fe400080006ff */
[----:B------:R-:W-:Y:S01]  /*0c20*/  USHF.L.U32 UR6, UR6, 0x1, URZ ;  /* 0x0000000106067899 */ /* 0x000fe200080006ff */
[----:B------:R-:W2:Y:S11]  /*0c30*/  FENCE.VIEW.ASYNC.S ;  /* 0x00000000000073c6 */ /* 0x000eb60000000000 */
[----:B--2---:R2:W3:Y:S01]  /*0c40*/  SYNCS.EXCH.64 URZ, [UR5+0x230], UR6 ;  /* 0x0002300605ff75b2 */ /* 0x0044e20008000100 */
[----:B------:R2:W1:Y:S01]  /*0c50*/  SYNCS.EXCH.64 URZ, [UR5+0x238], UR6 ;  /* 0x0002380605ff75b2 */ /* 0x0004620008000100 */
[----:B------:R-:W-:Y:S01]  /*0c60*/  NOP ;  /* 0x0000000000007918 */ /* 0x000fe20000000000 */
.L_x_12:
[----:B------:R-:W4:Y:S01]  /*0c70*/  SHFL.IDX PT, R2, R181, RZ, 0x1f ;  /* 0x00001fffb5027589 */ /* 0x000f2200000e0000 */
[----:B------:R-:W-:Y:S01]  /*0c80*/  NOP ;  /* 0x0000000000007918 */ /* 0x000fe20000000000 */
[----:B----4-:R-:W-:-:S13]  /*0c90*/  ISETP.NE.AND P0, PT, R2, 0x4, PT ;  /* 0x000000040200780c */ /* 0x010fda0003f05270 */
[----:B------:R-:W-:Y:S05]  /*0ca0*/  @P0 BRA `(.L_x_13) ;  /* 0x00000000004c0947 */ /* 0x000fea0003800000 */
[----:B--23--:R-:W2:Y:S01]  /*0cb0*/  S2UR UR5, SR_CgaCtaId ;  /* 0x00000000000579c3 */ /* 0x00cea20000008800 */
[----:B------:R-:W-:Y:S01]  /*0cc0*/  UMOV UR7, 0x100 ;  /* 0x0000010000077882 */ /* 0x000fe20000000000 */
[----:B------:R-:W-:Y:S01]  /*0cd0*/  UMOV UR6, 0x400 ;  /* 0x0000040000067882 */ /* 0x000fe20000000000 */
[----:B------:R-:W-:Y:S01]  /*0ce0*/  USEL UR7, UR7, 0xe0, UP2 ;  /* 0x000000e007077887 */ /* 0x000fe20009000000 */
[----:B------:R-:W-:Y:S01]  /*0cf0*/  UMOV UR4, 0x1 ;  /* 0x0000000100047882 */ /* 0x000fe20000000000 */
[----:B------:R-:W-:Y:S01]  /*0d00*/  ELECT P0, URZ, PT ;  /* 0x0000000000ff782f */ /* 0x000fe20003800000 */
[----:B------:R-:W-:-:S04]  /*0d10*/  UIADD3 UR10, UPT, UPT, -UR4, 0x100000, URZ ;  /* 0x00100000040a7890 */ /* 0x000fc8000fffe1ff */
[----:B------:R-:W-:Y:S02]  /*0d20*/  USHF.L.U32 UR11, UR10, 0xb, URZ ;  /* 0x0000000b0a0b7899 */ /* 0x000fe400080006ff */
[----:B------:R-:W-:Y:S02]  /*0d30*/  USHF.L.U32 UR10, UR10, 0x1, URZ ;  /* 0x000000010a0a7899 */ /* 0x000fe400080006ff */
[----:B--2---:R-:W-:Y:S02]  /*0d40*/  ULEA UR5, UR5, UR6, 0x18 ;  /* 0x0000000605057291 */ /* 0x004fe4000f8ec0ff */
[----:B------:R-:W-:-:S04]  /*0d50*/  UIADD3 UR6, UPT, UPT, -UR7, 0x100000, URZ ;  /* 0x0010000007067890 */ /* 0x000fc8000fffe1ff */
[----:B------:R-:W-:Y:S02]  /*0d60*/  USHF.L.U32 UR7, UR6, 0xb, URZ ;  /* 0x0000000b06077899 */ /* 0x000fe400080006ff */
[----:B------:R-:W-:Y:S01]  /*0d70*/  USHF.L.U32 UR6, UR6, 0x1, URZ ;  /* 0x0000000106067899 */ /* 0x000fe200080006ff */
[----:B------:R-:W2:Y:S03]  /*0d80*/  FENCE.VIEW.ASYNC.S ;  /* 0x00000000000073c6 */ /* 0x000ea60000000000 */
[----:B--2---:R4:W2:Y:S08]  /*0d90*/  SYNCS.EXCH.64 URZ, [UR5+0x240], UR10 ;  /* 0x0002400a05ff75b2 */ /* 0x0048b00008000100 */
[----:B------:R4:W3:Y:S01]  /*0da0*/  SYNCS.EXCH.64 URZ, [UR5+0x250], UR6 ;  /* 0x0002500605ff75b2 */ /* 0x0008e20008000100 */
[----:B------:R4:W1:Y:S01]  /*0db0*/  SYNCS.EXCH.64 URZ, [UR5+0x248], UR10 ;  /* 0x0002480a05ff75b2 */ /* 0x0008620008000100 */
[----:B------:R4:W1:Y:S02]  /*0dc0*/  SYNCS.EXCH.64 URZ, [UR5+0x258], UR6 ;  /* 0x0002580605ff75b2 */ /* 0x0008640008000100 */
[----:B----4-:R-:W-:Y:S01]  /*0dd0*/  NOP ;  /* 0x0000000000007918 */ /* 0x010fe20000000000 */
.L_x_13:
[----:B------:R-:W4:Y:S01]  /*0de0*/  SHFL.IDX PT, R2, R181, RZ, 0x1f ;  /* 0x00001fffb5027589 */ /* 0x000f2200000e0000 */
[----:B------:R-:W-:Y:S01]  /*0df0*/  NOP ;  /* 0x0000000000007918 */ /* 0x000fe20000000000 */
[----:B----4-:R-:W-:-:S13]  /*0e00*/  ISETP.NE.AND P0, PT, R2, 0x5, PT ;  /* 0x000000050200780c */ /* 0x010fda0003f05270 */
[----:B------:R-:W-:Y:S05]  /*0e10*/  @P0 BRA `(.L_x_14) ;  /* 0x0000000000580947 */ /* 0x000fea0003800000 */
[----:B--23--:R-:W2:Y:S01]  /*0e20*/  S2UR UR6, SR_CgaCtaId ;  /* 0x00000000000679c3 */ /* 0x00cea20000008800 */
        /* <DEDUP_REMOVED lines=10> */
[----:B--2---:R-:W-:Y:S01]  /*0ed0*/  ULEA UR6, UR6, UR7, 0x18 ;  /* 0x0000000706067291 */ /* 0x004fe2000f8ec0ff */
[----:B------:R-:W2:Y:S11]  /*0ee0*/  FENCE.VIEW.ASYNC.S ;  /* 0x00000000000073c6 */ /* 0x000eb60000000000 */
[----:B--2---:R4:W2:Y:S01]  /*0ef0*/  SYNCS.EXCH.64 URZ, [UR6+0x260], UR10 ;  /* 0x0002600a06ff75b2 */ /* 0x0048a20008000100 */
[----:B------:R4:W3:Y:S01]  /*0f00*/  SYNCS.EXCH.64 URZ, [UR6+0x280], UR4 ;  /* 0x0002800406ff75b2 */ /* 0x0008e20008000100 */
[----:B------:R4:W1:Y:S01]  /*0f10*/  SYNCS.EXCH.64 URZ, [UR6+0x268], UR10 ;  /* 0x0002680a06ff75b2 */ /* 0x0008620008000100 */
[----:B------:R4:W1:Y:S01]  /*0f20*/  SYNCS.EXCH.64 URZ, [UR6+0x288], UR4 ;  /* 0x0002880406ff75b2 */ /* 0x0008620008000100 */
[----:B------:R4:W1:Y:S01]  /*0f30*/  SYNCS.EXCH.64 URZ, [UR6+0x270], UR10 ;  /* 0x0002700a06ff75b2 */ /* 0x0008620008000100 */
[----:B------:R4:W1:Y:S01]  /*0f40*/  SYNCS.EXCH.64 URZ, [UR6+0x290], UR4 ;  /* 0x0002900406ff75b2 */ /* 0x0008620008000100 */
[----:B------:R4:W1:Y:S01]  /*0f50*/  SYNCS.EXCH.64 URZ, [UR6+0x278], UR10 ;  /* 0x0002780a06ff75b2 */ /* 0x0008620008000100 */
[----:B------:R4:W1:Y:S02]  /*0f60*/  SYNCS.EXCH.64 URZ, [UR6+0x298], UR4 ;  /* 0x0002980406ff75b2 */ /* 0x0008640008000100 */
[----:B----4-:R-:W-:Y:S01]  /*0f70*/  NOP ;  /* 0x0000000000007918 */ /* 0x010fe20000000000 */
.L_x_14:
[----:B------:R-:W4:Y:S01]  /*0f80*/  SHFL.IDX PT, R2, R181, RZ, 0x1f ;  /* 0x00001fffb5027589 */ /* 0x000f2200000e0000 */
[----:B------:R-:W-:Y:S01]  /*0f90*/  NOP ;  /* 0x0000000000007918 */ /* 0x000fe20000000000 */
[----:B----4-:R-:W-:-:S13]  /*0fa0*/  ISETP.NE.AND P0, PT, R2, 0x3, PT ;  /* 0x000000030200780c */ /* 0x010fda0003f05270 */
[----:B------:R-:W-:Y:S05]  /*0fb0*/  @P0 BRA `(.L_x_15) ;  /* 0x0000000000380947 */ /* 0x000fea0003800000 */
[----:B--23--:R-:W2:Y:S01]  /*0fc0*/  S2UR UR5, SR_CgaCtaId ;  /* 0x00000000000579c3 */ /* 0x00cea20000008800 */
        /* <DEDUP_REMOVED lines=8> */
[----:B--2---:R4:W2:Y:S01]  /*1050*/  SYNCS.EXCH.64 URZ, [UR5+0x2a0], UR6 ;  /* 0x0002a00605ff75b2 */ /* 0x0048a20008000100 */
[----:B------:R4:W3:Y:S01]  /*1060*/  SYNCS.EXCH.64 URZ, [UR5+0x2b0], UR6 ;  /* 0x0002b00605ff75b2 */ /* 0x0008e20008000100 */
[----:B------:R4:W1:Y:S01]  /*1070*/  SYNCS.EXCH.64 URZ, [UR5+0x2a8], UR6 ;  /* 0x0002a80605ff75b2 */ /* 0x0008620008000100 */
[----:B------:R4:W1:Y:S02]  /*1080*/  SYNCS.EXCH.64 URZ, [UR5+0x2b8], UR6 ;  /* 0x0002b80605ff75b2 */ /* 0x0008640008000100 */
[----:B----4-:R-:W-:Y:S01]  /*1090*/  NOP ;  /* 0x0000000000007918 */ /* 0x010fe20000000000 */
.L_x_15:
[----:B--23--:R-:W2:Y:S01]  /*10a0*/  S2UR UR5, SR_CTAID.X ;  /* 0x00000000000579c3 */ /* 0x00cea20000002500 */
[----:B------:R-:W-:-:S05]  /*10b0*/  CS2R.32 R167, SR_CgaSize ;  /* 0x0000000000a77805 */ /* 0x000fca0000008a00 */
[----:B------:R-:W-:-:S05]  /*10c0*/  IMAD R167, R167, -0xa0, RZ ;  /* 0xffffff60a7a77824 */ /* 0x000fca00078e02ff */
[----:B------:R-:W-:-:S14]  /*10d0*/  R2UR UR7, R167 ;  /* 0x00000000a70772ca */ /* 0x000fdc00000e0000 */
[----:B------:R-:W3:Y:S01]  /*10e0*/  LDCU UR7, c[0x0][UR7+0x2b0] ;  /* 0x00005600070777ac */ /* 0x000ee20008000800 */
[----:B------:R-:W-:Y:S01]  /*10f0*/  NOP ;  /* 0x0000000000007918 */ /* 0x000fe20000000000 */
[----:B------:R-:W-:-:S05]  /*1100*/  CS2R.32 R167, SR_CgaSize ;  /* 0x0000000000a77805 */ /* 0x000fca0000008a00 */
[----:B------:R-:W-:-:S05]  /*1110*/  IMAD R167, R167, -0xa0, RZ ;  /* 0xffffff60a7a77824 */ /* 0x000fca00078e02ff */
[----:B------:R-:W-:-:S14]  /*1120*/  R2UR UR6, R167 ;  /* 0x00000000a70672ca */ /* 0x000fdc00000e0000 */
[----:B------:R-:W4:Y:S01]  /*1130*/  LDCU UR6, c[0x0][UR6+0x2b4] ;  /* 0x00005680060677ac */ /* 0x000f220008000800 */
[----:B------:R-:W1:Y:S08]  /*1140*/  S2UR UR4, SR_CTAID.Y ;  /* 0x00000000000479c3 */ /* 0x000e700000002600 */
[----:B------:R-:W4:Y:S01]  /*1150*/  LDC R9, c[0x0][0xb24] ;  /* 0x0002c900ff097b82 */ /* 0x000f220000000800 */
[----:B--2---:R-:W-:-:S02]  /*1160*/  I2FP.F32.U32 R4, UR5 ;  /* 0x0000000500047c45 */ /* 0x004fc40008201000 */
[----:B------:R-:W-:-:S05]  /*1170*/  CS2R.32 R5, SR_CgaSize ;  /* 0x0000000000057805 */ /* 0x000fca0000008a00 */
[----:B------:R-:W-:-:S06]  /*1180*/  IMAD R5, R5, -0xa0, RZ ;  /* 0xffffff6005057824 */ /* 0x000fcc00078e02ff */
[----:B------:R-:W2:Y:S01]  /*1190*/  LDC R5, c[0x0][R5+0x2a0] ;  /* 0x0000a80005057b82 */ /* 0x000ea20000000800 */
[----:B------:R-:W-:Y:S01]  /*11a0*/  MOV R167, UR5 ;  /* 0x0000000500a77c02 */ /* 0x000fe20008000f00 */
[----:B---3--:R-:W-:Y:S01]  /*11b0*/  FMUL R4, R4, UR7 ;  /* 0x0000000704047c20 */ /* 0x008fe20008400000 */
[----:B-1----:R-:W-:Y:S02]  /*11c0*/  I2FP.F32.U32 R2, UR4 ;  /* 0x0000000400027c45 */ /* 0x002fe40008201000 */
[----:B------:R-:W-:-:S05]  /*11d0*/  CS2R.32 R3, SR_CgaSize ;  /* 0x0000000000037805 */ /* 0x000fca0000008a00 */
[----:B------:R-:W-:-:S06]  /*11e0*/  IMAD R3, R3, -0xa0, RZ ;  /* 0xffffff6003037824 */ /* 0x000fcc00078e02ff */
[----:B------:R-:W1:Y:S01]  /*11f0*/  LDC R3, c[0x0][R3+0x2a4] ;  /* 0x0000a90003037b82 */ /* 0x000e620000000800 */
[----:B------:R-:W3:Y:S01]  /*1200*/  F2I.U32.TRUNC.NTZ R166, R4 ;  /* 0x0000000400a67305 */ /* 0x000ee2000020f000 */
[----:B------:R-:W-:Y:S01]  /*1210*/  MOV R165, UR4 ;  /* 0x0000000400a57c02 */ /* 0x000fe20008000f00 */
[----:B----4-:R-:W-:-:S05]  /*1220*/  FMUL R2, R2, UR6 ;  /* 0x0000000602027c20 */ /* 0x010fca0008400000 */
[----:B------:R-:W-:Y:S01]  /*1230*/  BAR.SYNC.DEFER_BLOCKING 0x0 ;  /* 0x0000000000007b1d */ /* 0x000fe20000010000 */
[----:B------:R-:W-:-:S05]  /*1240*/  ISETP.GE.AND P0, PT, R9, 0x1, PT ;  /* 0x000000010900780c */ /* 0x000fca0003f06270 */
[----:B------:R-:W4:Y:S02]  /*1250*/  F2I.U32.TRUNC.NTZ R164, R2 ;  /* 0x0000000200a47305 */ /* 0x000f24000020f000 */
[----:B------:R-:W1:Y:S01]  /*1260*/  S2UR UR36, SR_CTAID.Z ;  /* 0x00000000002479c3 */ /* 0x000e620000002700 */
[----:B---3--:R-:W-:-:S05]  /*1270*/  IADD3 R166, PT, PT, -R166, RZ, RZ ;  /* 0x000000ffa6a67210 */ /* 0x008fca0007ffe1ff */
[----:B--2---:R-:W-:Y:S01]  /*1280*/  IMAD R166, R5, R166, UR5 ;  /* 0x0000000505a67e24 */ /* 0x004fe2000f8e02a6 */
[----:B----4-:R-:W-:-:S05]  /*1290*/  IADD3 R164, PT, PT, -R164, RZ, RZ ;  /* 0x000000ffa4a47210 */ /* 0x010fca0007ffe1ff */
[----:B-1----:R-:W-:Y:S01]  /*12a0*/  IMAD R164, R3, R164, UR4 ;  /* 0x0000000403a47e24 */ /* 0x002fe2000f8e02a4 */
[----:B------:R-:W-:Y:S06]  /*12b0*/  @!P0 BRA `(.L_x_16) ;  /* 0x0000000000b88947 */ /* 0x000fec0003800000 */
[----:B------:R-:W1:Y:S01]  /*12c0*/  LDC.64 R4, c[0x0][0xb18] ;  /* 0x0002c600ff047b82 */ /* 0x000e620000000a00 */
[----:B------:R-:W-:-:S07]  /*12d0*/  ISETP.NE.AND P0, PT, R9, 0x1, PT ;  /* 0x000000010900780c */ /* 0x000fce0003f05270 */
[----:B------:R-:W2:Y:S08]  /*12e0*/  LDC R10, c[0x0][0xb0c] ;  /* 0x0002c300ff0a7b82 */ /* 0x000eb00000000800 */
[----:B------:R-:W3:Y:S08]  /*12f0*/  LDC R11, c[0x0][0x370] ;  /* 0x0000dc00ff0b7b82 */ /* 0x000ef00000000800 */
[----:B------:R-:W4:Y:S01]  /*1300*/  LDC R12, c[0x0][0x374] ;  /* 0x0000dd00ff0c7b82 */ /* 0x000f220000000800 */
[----:B-1----:R-:W-:-:S07]  /*1310*/  ISETP.NE.AND P1, PT, R4, 0x1, PT ;  /* 0x000000010400780c */ /* 0x002fce0003f25270 */
[----:B------:R-:W3:Y:S01]  /*1320*/  LDC.64 R6, c[0x0][0xb10] ;  /* 0x0002c400ff067b82 */ /* 0x000ee20000000a00 */
[----:B--2---:R-:W-:-:S07]  /*1330*/  ISETP.NE.AND P2, PT, R10, 0x1, PT ;  /* 0x000000010a00780c */ /* 0x004fce0003f45270 */
[----:B------:R-:W1:Y:S08]  /*1340*/  LDC R8, c[0x0][0xb20] ;  /* 0x0002c800ff087b82 */ /* 0x000e700000000800 */
[----:B------:R-:W2:Y:S01]  /*1350*/  LDC.64 R2, c[0x0][0xb28] ;  /* 0x0002ca00ff027b82 */ /* 0x000ea20000000a00 */
[----:B----4-:R-:W-:-:S04]  /*1360*/  IMAD.HI.U32 R13, R12, R5, RZ ;  /* 0x000000050c0d7227 */ /* 0x010fc800078e00ff */
[----:B------:R-:W-:-:S04]  /*1370*/  IMAD.HI.U32 R5, R165, R5, RZ ;  /* 0x00000005a5057227 */ /* 0x000fc800078e00ff */
[----:B---3--:R-:W-:-:S04]  /*1380*/  IMAD.HI.U32 R14, R11, R6, RZ ;  /* 0x000000060b0e7227 */ /* 0x008fc800078e00ff */
[----:B------:R-:W-:Y:S01]  /*1390*/  IMAD.HI.U32 R16, R167, R6, RZ ;  /* 0x00000006a7107227 */ /* 0x000fe200078e00ff */
[-C--:B------:R-:W-:Y:S02]  /*13a0*/  @P2 SHF.R.U32.HI R11, RZ, R7.reuse, R14 ;  /* 0x00000007ff0b2219 */ /* 0x080fe4000001160e */
[-C--:B-1----:R-:W-:Y:S02]  /*13b0*/  @P1 SHF.R.U32.HI R12, RZ, R8.reuse, R13 ;  /* 0x00000008ff0c1219 */ /* 0x082fe4000001160d */
[----:B------:R-:W-:Y:S02]  /*13c0*/  SHF.R.U32.HI R8, RZ, R8, R5 ;  /* 0x00000008ff087219 */ /* 0x000fe40000011605 */
[----:B------:R-:W-:Y:S02]  /*13d0*/  SHF.R.U32.HI R16, RZ, R7, R16 ;  /* 0x00000007ff107219 */ /* 0x000fe40000011610 */
[----:B------:R-:W-:Y:S01]  /*13e0*/  SEL R5, R165, R8, !P1 ;  /* 0x00000008a5057207 */ /* 0x000fe20004800000 */
[----:B--2---:R-:W-:Y:S01]  /*13f0*/  IMAD.HI.U32 R14, R12, R2, RZ ;  /* 0x000000020c0e7227 */ /* 0x004fe200078e00ff */
[----:B------:R-:W-:-:S03]  /*1400*/  SEL R7, R167, R16, !P2 ;  /* 0x00000010a7077207 */ /* 0x000fc60005000000 */
[----:B------:R-:W-:Y:S01]  /*1410*/  IMAD.HI.U32 R6, R11, R2, RZ ;  /* 0x000000020b067227 */ /* 0x000fe200078e00ff */
[----:B------:R-:W-:-:S04]  /*1420*/  @P0 SHF.R.U32.HI R12, RZ, R3, R14 ;  /* 0x00000003ff0c0219 */ /* 0x000fc8000001160e */
[----:B------:R-:W-:Y:S01]  /*1430*/  @P0 SHF.R.U32.HI R11, RZ, R3, R6 ;  /* 0x00000003ff0b0219 */ /* 0x000fe20000011606 */
[----:B------:R-:W-:-:S04]  /*1440*/  IMAD R12, R12, R9, RZ ;  /* 0x000000090c0c7224 */ /* 0x000fc800078e02ff */
[----:B------:R-:W-:Y:S01]  /*1450*/  IMAD R6, R11, R9, RZ ;  /* 0x000000090b067224 */ /* 0x000fe200078e02ff */
[----:B------:R-:W-:-:S04]  /*1460*/  ISETP.GE.AND P1, PT, R5, R12, PT ;  /* 0x0000000c0500720c */ /* 0x000fc80003f26270 */
[----:B------:R-:W-:Y:S01]  /*1470*/  ISETP.GE.OR P1, PT, R7, R6, P1 ;  /* 0x000000060700720c */ /* 0x000fe20000f26670 */
[----:B------:R-:W-:-:S05]  /*1480*/  IMAD.HI.U32 R6, R5, R2, RZ ;  /* 0x0000000205067227 */ /* 0x000fca00078e00ff */
[----:B------:R-:W-:-:S04]  /*1490*/  SHF.R.U32.HI R6, RZ, R3, R6 ;  /* 0x00000003ff067219 */ /* 0x000fc80000011606 */
[----:B------:R-:W-:-:S03]  /*14a0*/  SEL R6, R5, R6, !P0 ;  /* 0x0000000605067207 */ /* 0x000fc60004000000 */
[----:B------:R-:W-:Y:S01]  /*14b0*/  @!P1 IMAD.HI.U32 R8, R7, R2, RZ ;  /* 0x0000000207089227 */ /* 0x000fe200078e00ff */
[----:B------:R-:W-:-:S04]  /*14c0*/  IADD3 R2, PT, PT, -R6, RZ, RZ ;  /* 0x000000ff06027210 */ /* 0x000fc80007ffe1ff */
[----:B------:R-:W-:Y:S01]  /*14d0*/  @!P1 SHF.R.U32.HI R8, RZ, R3, R8 ;  /* 0x00000003ff089219 */ /* 0x000fe20000011608 */
[----:B------:R-:W-:-:S03]  /*14e0*/  IMAD R2, R9, R2, R5 ;  /* 0x0000000209027224 */ /* 0x000fc600078e0205 */
[----:B------:R-:W-:Y:S02]  /*14f0*/  @!P1 SEL R3, R7, R8, !P0 ;  /* 0x0000000807039207 */ /* 0x000fe40004000000 */
[----:B------:R-:W-:-:S03]  /*1500*/  IADD3 R8, PT, PT, -R5, RZ, RZ ;  /* 0x000000ff05087210 */ /* 0x000fc60007ffe1ff */
[--C-:B------:R-:W-:Y:S02]  /*1510*/  @!P1 IMAD.IADD R6, R6, 0x1, -R3.reuse ;  /* 0x0000000106069824 */ /* 0x100fe400078e0a03 */
[----:B------:R-:W-:Y:S01]  /*1520*/  @!P1 IMAD R3, R2, R11, R3 ;  /* 0x0000000b02039224 */ /* 0x000fe200078e0203 */
[----:B------:R-:W-:Y:S01]  /*1530*/  IADD3 R2, PT, PT, -R7, RZ, RZ ;  /* 0x000000ff07027210 */ /* 0x000fe20007ffe1ff */
[----:B------:R-:W-:Y:S02]  /*1540*/  @!P1 IMAD R5, R6, R9, R7 ;  /* 0x0000000906059224 */ /* 0x000fe400078e0207 */
[----:B------:R-:W-:Y:S02]  /*1550*/  IMAD R8, R4, R8, R165 ;  /* 0x0000000804087224 */ /* 0x000fe400078e02a5 */
[----:B------:R-:W-:Y:S02]  /*1560*/  @!P1 IMAD.MOV.U32 R7, RZ, RZ, R3 ;  /* 0x000000ffff079224 */ /* 0x000fe400078e0003 */
[----:B------:R-:W-:-:S02]  /*1570*/  IMAD R2, R10, R2, R167 ;  /* 0x000000020a027224 */ /* 0x000fc400078e02a7 */
[----:B------:R-:W-:Y:S02]  /*1580*/  IMAD R165, R5, R4, R8 ;  /* 0x0000000405a57224 */ /* 0x000fe400078e0208 */
[----:B------:R-:W-:Y:S02]  /*1590*/  IMAD R167, R7, R10, R2 ;  /* 0x0000000a07a77224 */ /* 0x000fe400078e0202 */
.L_x_16:
[----:B------:R-:W1:Y:S01]  /*15a0*/  LDCU UR4, c[0x0][0xb30] ;  /* 0x00016600ff0477ac */ /* 0x000e620008000800 */
[----:B------:R-:W2:Y:S08]  /*15b0*/  S2UR UR37, SR_CgaCtaId ;  /* 0x00000000002579c3 */ /* 0x000eb00000008800 */
[----:B------:R-:W3:Y:S01]  /*15c0*/  LDC R72, c[0x0][0xb24] ;  /* 0x0002c900ff487b82 */ /* 0x000ee20000000800 */
[----:B-1----:R-:W-:-:S09]  /*15d0*/  UISETP.NE.AND UP1, UPT, UR4, 0x1, UPT ;  /* 0x000000010400788c */ /* 0x002fd2000bf25270 */
[----:B--2---:R-:W-:Y:S05]  /*15e0*/  BRA.U UP1, `(.L_x_17) ;  /* 0x0000000101407547 */ /* 0x004fea000b800000 */
[----:B------:R-:W1:Y:S08]  /*15f0*/  LDC.64 R4, c[0x0][0xb10] ;  /* 0x0002c400ff047b82 */ /* 0x000e700000000a00 */
[----:B------:R-:W2:Y:S08]  /*1600*/  LDC.64 R2, c[0x0][0xb18] ;  /* 0x0002c600ff027b82 */ /* 0x000eb00000000a00 */
[----:B------:R-:W4:Y:S08]  /*1610*/  LDC R6, c[0x0][0xb20] ;  /* 0x0002c800ff067b82 */ /* 0x000f300000000800 */
[----:B------:R-:W3:Y:S01]  /*1620*/  LDC R8, c[0x0][0xb0c] ;  /* 0x0002c300ff087b82 */ /* 0x000ee20000000800 */
[----:B-1----:R-:W-:-:S05]  /*1630*/  IMAD.HI.U32 R4, R167, R4, RZ ;  /* 0x00000004a7047227 */ /* 0x002fca00078e00ff */
[----:B------:R-:W-:Y:S01]  /*1640*/  SHF.R.U32.HI R4, RZ, R5, R4 ;  /* 0x00000005ff047219 */ /* 0x000fe20000011604 */
[----:B--2---:R-:W-:Y:S01]  /*1650*/  IMAD.HI.U32 R3, R165, R3, RZ ;  /* 0x00000003a5037227 */ /* 0x004fe200078e00ff */
[----:B------:R-:W-:-:S04]  /*1660*/  ISETP.NE.AND P0, PT, R2, 0x1, PT ;  /* 0x000000010200780c */ /* 0x000fc80003f05270 */
[----:B----4-:R-:W-:-:S04]  /*1670*/  SHF.R.U32.HI R6, RZ, R6, R3 ;  /* 0x00000006ff067219 */ /* 0x010fc80000011603 */
[----:B------:R-:W-:Y:S02]  /*1680*/  SEL R3, R165, R6, !P0 ;  /* 0x00000006a5037207 */ /* 0x000fe40004000000 */
[----:B---3--:R-:W-:-:S04]  /*1690*/  ISETP.NE.AND P1, PT, R8, 0x1, PT ;  /* 0x000000010800780c */ /* 0x008fc80003f25270 */
[----:B------:R-:W-:-:S05]  /*16a0*/  SEL R4, R167, R4, !P1 ;  /* 0x00000004a7047207 */ /* 0x000fca0004800000 */
[----:B------:R-:W-:Y:S02]  /*16b0*/  IMAD.IADD R5, R3, 0x1, -R4 ;  /* 0x0000000103057824 */ /* 0x000fe400078e0a04 */
[----:B------:R-:W-:Y:S02]  /*16c0*/  IMAD.IADD R3, R4, 0x1, -R3 ;  /* 0x0000000104037824 */ /* 0x000fe400078e0a03 */
[----:B------:R-:W-:Y:S02]  /*16d0*/  IMAD R167, R5, R8, R167 ;  /* 0x0000000805a77224 */ /* 0x000fe400078e02a7 */
[----:B------:R-:W-:-:S07]  /*16e0*/  IMAD R165, R3, R2, R165 ;  /* 0x0000000203a57224 */ /* 0x000fce00078e02a5 */
.L_x_17:
[----:B------:R-:W-:Y:S01]  /*16f0*/  BAR.SYNC.DEFER_BLOCKING 0x0 ;  /* 0x0000000000007b1d */ /* 0x000fe20000010000 */
[----:B------:R-:W-:Y:S01]  /*1700*/  UISETP.NE.AND UP1, UPT, UR8, 0x2, UPT ;  /* 0x000000020800788c */ /* 0x000fe2000bf25270 */
[----:B------:R-:W-:Y:S02]  /*1710*/  ISETP.NE.OR P5, PT, R0, 0x2, !P5 ;  /* 0x000000020000780c */ /* 0x000fe40006fa5670 */
[----:B------:R-:W-:-:S06]  /*1720*/  LOP3.LUT R2, R176, 0x1f, RZ, 0xc0, !PT ;  /* 0x0000001fb0027812 */ /* 0x000fcc00078ec0ff */
[----:B------:R-:W-:Y:S05]  /*1730*/  BRA.U UP1, `(.L_x_18) ;  /* 0x0000002101987547 */ /* 0x000fea000b800000 */
[----:B------:R-:W1:Y:S01]  /*1740*/  LDCU UR13, c[0x0][0x38c] ;  /* 0x00007180ff0d77ac */ /* 0x000e620008000800 */
[----:B------:R-:W2:Y:S01]  /*1750*/  LDC R9, c[0x0][0x370] ;  /* 0x0000dc00ff097b82 */ /* 0x000ea20000000800 */
[----:B------:R-:W-:Y:S01]  /*1760*/  PLOP3.LUT P1, PT, PT, PT, UP2, 0x80, 0x8 ;  /* 0x000000000008781c */ /* 0x000fe20003f2f028 */
[----:B------:R-:W-:Y:S01]  /*1770*/  HFMA2 R12, -RZ, RZ, 0, 0 ;  /* 0x00000000ff0c7431 */ /* 0x000fe200000001ff */
[----:B------:R-:W-:Y:S01]  /*1780*/  ISETP.EQ.OR P4, PT, R2, RZ, P5 ;  /* 0x000000ff0200720c */ /* 0x000fe20002f82670 */
[----:B------:R-:W-:Y:S01]  /*1790*/  IMAD.MOV.U32 R15, RZ, RZ, 0x1 ;  /* 0x00000001ff0f7424 */ /* 0x000fe200078e00ff */
[----:B------:R-:W-:Y:S01]  /*17a0*/  PLOP3.LUT P1, PT, P1, PT, PT, 0x8, 0x80 ;  /* 0x000000000080781c */ /* 0x000fe20000f2e170 */
[----:B------:R-:W-:Y:S01]  /*17b0*/  IMAD.MOV.U32 R14, RZ, RZ, RZ ;  /* 0x000000ffff0e7224 */ /* 0x000fe200078e00ff */
[----:B------:R-:W-:Y:S01]  /*17c0*/  MOV R8, 0x1 ;  /* 0x0000000100087802 */ /* 0x000fe20000000f00 */
[----:B------:R-:W4:Y:S01]  /*17d0*/  LDC R0, c[0x0][0x374] ;  /* 0x0000dd00ff007b82 */ /* 0x000f220000000800 */
[----:B------:R-:W-:Y:S01]  /*17e0*/  IMAD.MOV.U32 R10, RZ, RZ, RZ ;  /* 0x000000ffff0a7224 */ /* 0x000fe200078e00ff */
[----:B------:R-:W2:Y:S01]  /*17f0*/  LDCU.64 UR22, c[0x0][0x348] ;  /* 0x00006900ff1677ac */ /* 0x000ea20008000a00 */
[----:B------:R-:W-:Y:S01]  /*1800*/  UMOV UR6, URZ ;  /* 0x000000ff00067c82 */ /* 0x000fe20008000000 */
[----:B-1----:R-:W-:-:S04]  /*1810*/  UIADD3 UR5, UPT, UPT, UR13, 0x1f, URZ ;  /* 0x0000001f0d057890 */ /* 0x002fc8000fffe0ff */
[----:B------:R-:W-:-:S04]  /*1820*/  USHF.R.S32.HI UR4, URZ, 0x1f, UR5 ;  /* 0x0000001fff047899 */ /* 0x000fc80008011405 */
[----:B------:R-:W-:-:S04]  /*1830*/  ULEA.HI UR4, UR4, UR5, URZ, 0x5 ;  /* 0x0000000504047291 */ /* 0x000fc8000f8f28ff */
[----:B------:R-:W-:Y:S02]  /*1840*/  USHF.R.S32.HI UR15, URZ, 0x5, UR4 ;  /* 0x00000005ff0f7899 */ /* 0x000fe40008011404 */
[----:B------:R-:W-:Y:S02]  /*1850*/  UIADD3 UR4, UPT, UPT, UR13, -0x1, URZ ;  /* 0xffffffff0d047890 */ /* 0x000fe4000fffe0ff */
[----:B------:R-:W-:Y:S02]  /*1860*/  UISETP.LT.U32.AND UP0, UPT, UR15, 0x22, UPT ;  /* 0x000000220f00788c */ /* 0x000fe4000bf01070 */
[----:B------:R-:W-:Y:S02]  /*1870*/  UISETP.GE.U32.AND UP1, UPT, UR4, -0x3f, UPT ;  /* 0xffffffc10400788c */ /* 0x000fe4000bf26070 */
[----:B------:R-:W-:Y:S02]  /*1880*/  USEL UR14, UR15, 0x22, UP0 ;  /* 0x000000220f0e7887 */ /* 0x000fe40008000000 */
[----:B------:R-:W-:-:S02]  /*1890*/  UIADD3 UR13, UPT, UPT, UR13, 0x3e, URZ ;  /* 0x0000003e0d0d7890 */ /* 0x000fc4000fffe0ff */
[----:B------:R-:W-:Y:S02]  /*18a0*/  UIADD3 UR5, UPT, UPT, UR14, -0x1, URZ ;  /* 0xffffffff0e057890 */ /* 0x000fe4000fffe0ff */
[----:B------:R-:W-:-:S03]  /*18b0*/  UIADD3 UR7, UPT, UPT, UR15, -UR14, URZ ;  /* 0x8000000e0f077290 */ /* 0x000fc6000fffe0ff */
[----:B------:R-:W-:-:S04]  /*18c0*/  @UP1 UIADD3 UR5, UPT, UPT, UR14, URZ, URZ ;  /* 0x000000ff0e051290 */ /* 0x000fc8000fffe0ff */
[----:B--2---:R-:W-:-:S12]  /*18d0*/  UIADD3 UR5, UPT, UPT, UR5, 0x1, URZ ;  /* 0x0000000105057890 */ /* 0x004fd8000fffe0ff */
.L_x_36:
[----:B------:R-:W-:Y:S01]  /*18e0*/  UISETP.NE.AND UP0, UPT, UR37, URZ, UPT ;  /* 0x000000ff2500728c */ /* 0x000fe2000bf05270 */
[----:B------:R-:W1:Y:S08]  /*18f0*/  S2UR UR37, SR_CgaCtaId ;  /* 0x00000000002579c3 */ /* 0x000e700000008800 */
[----:B------:R-:W-:Y:S05]  /*1900*/  BRA.U UP0, `(.L_x_19) ;  /* 0x0000000100347547 */ /* 0x000fea000b800000 */
[----:B------:R-:W2:Y:S01]  /*1910*/  S2R R2, SR_CgaCtaId ;  /* 0x0000000000027919 */ /* 0x000ea20000008800 */
[----:B------:R-:W-:-:S04]  /*1920*/  MOV R3, 0x400 ;  /* 0x0000040000037802 */ /* 0x000fc80000000f00 */
[----:B--2---:R-:W-:Y:S02]  /*1930*/  LEA R3, R2, R3, 0x18 ;  /* 0x0000000302037211 */ /* 0x004fe400078ec0ff */
[----:B------:R-:W-:-:S03]  /*1940*/  SHF.L.U32 R2, R8, 0x1f, RZ ;  /* 0x0000001f08027819 */ /* 0x000fc600000006ff */
[----:B------:R-:W-:-:S04]  /*1950*/  IMAD R3, R10, 0x8, R3 ;  /* 0x000000080a037824 */ /* 0x000fc800078e0203 */
[----:B------:R-:W2:Y:S02]  /*1960*/  SYNCS.PHASECHK.TRANS64.TRYWAIT P0, [R3+URZ+0x2b0], R2 ;  /* 0x0002b002030075a7 */ /* 0x000ea400080011ff */
[----:B--2---:R-:W-:Y:S05]  /*1970*/  @!P0 BRA `(.L_x_20) ;  /* 0x0000006400208947 */ /* 0x004fea0003800000 */
.L_x_126:
[----:B------:R-:W-:Y:S01]  /*1980*/  VIADD R10, R10, 0x1 ;  /* 0x000000010a0a7836 */ /* 0x000fe20000000000 */
[----:B------:R2:W-:Y:S04]  /*1990*/  SYNCS.ARRIVE.TRANS64.A1T0 RZ, [R3+URZ+0x2a0], RZ ;  /* 0x0002a0ff03ff79a7 */ /* 0x0005e800081000ff */
[----:B------:R-:W-:-:S04]  /*19a0*/  ISETP.NE.AND P0, PT, R10, 0x2, PT ;  /* 0x000000020a00780c */ /* 0x000fc80003f05270 */
[----:B------:R-:W-:Y:S02]  /*19b0*/  SEL R10, R10, RZ, P0 ;  /* 0x000000ff0a0a7207 */ /* 0x000fe40000000000 */
[----:B--2---:R-:W-:-:S04]  /*19c0*/  SEL R3, RZ, 0x1, P0 ;  /* 0x00000001ff037807 */ /* 0x004fc80000000000 */
[----:B------:R-:W-:-:S07]  /*19d0*/  LOP3.LUT R8, R8, R3, RZ, 0x3c, !PT ;  /* 0x0000000308087212 */ /* 0x000fce00078e3cff */
.L_x_19:
[----:B------:R-:W-:Y:S01]  /*19e0*/  UMOV UR4, 0x400 ;  /* 0x0000040000047882 */ /* 0x000fe20000000000 */
[----:B------:R-:W-:Y:S01]  /*19f0*/  SHF.L.U32 R2, R15, 0x1f, RZ ;  /* 0x0000001f0f027819 */ /* 0x000fe200000006ff */
[----:B-1----:R-:W-:Y:S01]  /*1a00*/  ULEA UR4, UR37, UR4, 0x18 ;  /* 0x0000000425047291 */ /* 0x002fe2000f8ec0ff */
[----:B------:R-:W-:Y:S01]  /*1a10*/  R2UR UR35, R167 ;  /* 0x00000000a72372ca */ /* 0x000fe200000e0000 */
[----:B------:R-:W-:Y:S01]  /*1a20*/  UISETP.GE.U32.AND UP0, UPT, UR13, 0x3f, UPT ;  /* 0x0000003f0d00788c */ /* 0x000fe2000bf06070 */
[----:B------:R-:W-:Y:S01]  /*1a30*/  R2UR UR11, R165 ;  /* 0x00000000a50b72ca */ /* 0x000fe200000e0000 */
[----:B------:R-:W-:Y:S01]  /*1a40*/  ULEA UR8, UR6, UR4, 0x3 ;  /* 0x0000000406087291 */ /* 0x000fe2000f8e18ff */
[----:B------:R-:W-:-:S08]  /*1a50*/  UMOV UR24, URZ ;  /* 0x000000ff00187c82 */ /* 0x000fd00008000000 */
[----:B------:R1:W2:Y:S01]  /*1a60*/  SYNCS.PHASECHK.TRANS64.TRYWAIT P0, [UR8+0x110], R2 ;  /* 0x00011002ff0075a7 */ /* 0x0002a20008001108 */
[----:B------:R-:W-:Y:S02]  /*1a70*/  USHF.L.U32 UR35, UR35, 0x7, URZ ;  /* 0x0000000723237899 */ /* 0x000fe400080006ff */
[----:B------:R-:W-:Y:S01]  /*1a80*/  USHF.L.U32 UR11, UR11, 0x6, URZ ;  /* 0x000000060b0b7899 */ /* 0x000fe200080006ff */
[----:B------:R-:W-:Y:S11]  /*1a90*/  BRA.U !UP0, `(.L_x_21) ;  /* 0x0000000108a87547 */ /* 0x000ff6000b800000 */
[----:B------:R-:W-:Y:S01]  /*1aa0*/  UMOV UR16, URZ ;  /* 0x000000ff00107c82 */ /* 0x000fe20008000000 */
[----:B------:R-:W-:-:S05]  /*1ab0*/  UMOV UR17, UR6 ;  /* 0x0000000600117c82 */ /* 0x000fca0008000000 */
.L_x_26:
[----:B-1----:R-:W-:Y:S01]  /*1ac0*/  ULEA UR33, UR17, UR4, 0x3 ;  /* 0x0000000411217291 */ /* 0x002fe2000f8e18ff */
[----:B--2---:R-:W-:Y:S01]  /*1ad0*/  @!P5 MOV R3, 0x1800 ;  /* 0x000018000003d802 */ /* 0x004fe20000000f00 */
[----:B--2---:R-:W-:Y:S10]  /*1ae0*/  @P0 BRA `(.L_x_22) ;  /* 0x00000000000c0947 */ /* 0x004ff40003800000 */
[----:B------:R-:W-:-:S04]  /*1af0*/  SHF.L.U32 R5, R15, 0x1f, RZ ;  /* 0x0000001f0f057819 */ /* 0x000fc800000006ff */
[----:B------:R-:W2:Y:S02]  /*1b00*/  SYNCS.PHASECHK.TRANS64.TRYWAIT P0, [UR33+0x110], R5 ;  /* 0x00011005ff0075a7 */ /* 0x000ea40008001121 */
[----:B--2---:R-:W-:Y:S05]  /*1b10*/  @!P0 BRA `(.L_x_23) ;  /* 0x0000006000cc8947 */ /* 0x004fea0003800000 */
.L_x_22:
[----:B------:R2:W-:Y:S01]  /*1b20*/  @!P5 SYNCS.ARRIVE.TRANS64 RZ, [UR33], R3 ;  /* 0x00000003ffffd9a7 */ /* 0x0005e20008000021 */
[----:B------:R-:W-:Y:S04]  /*1b30*/  BSSY.RECONVERGENT B0, `(.L_x_24) ;  /* 0x0000003000007945 */ /* 0x000fe80003800200 */
[----:B------:R-:W-:Y:S05]  /*1b40*/  @P4 BRA `(.L_x_25) ;  /* 0x0000000000044947 */ /* 0x000fea0003800000 */
[----:B------:R-:W-:Y:S05]  /*1b50*/  BPT.TRAP 0x1 ;  /* 0x000000040000795c */ /* 0x000fea0000300000 */
.L_x_25:
[----:B------:R-:W-:Y:S05]  /*1b60*/  BSYNC.RECONVERGENT B0 ;  /* 0x0000000000007941 */ /* 0x000fea0003800200 */
.L_x_24:
[----:B------:R-:W-:Y:S02]  /*1b70*/  UIADD3 UR6, UPT, UPT, UR17, 0x1, URZ ;  /* 0x0000000111067890 */ /* 0x000fe4000fffe0ff */
[----:B------:R-:W-:Y:S02]  /*1b80*/  ULEA UR32, UR17, UR4, 0xc ;  /* 0x0000000411207291 */ /* 0x000fe4000f8e60ff */
[----:B------:R-:W-:Y:S02]  /*1b90*/  UISETP.NE.AND UP0, UPT, UR6, 0x22, UPT ;  /* 0x000000220600788c */ /* 0x000fe4000bf05270 */
[----:B------:R-:W-:Y:S02]  /*1ba0*/  UIADD3 UR26, UP1, UPT, UR22, 0x80, URZ ;  /* 0x00000080161a7890 */ /* 0x000fe4000ff3e0ff */
[----:B------:R-:W-:Y:S02]  /*1bb0*/  USEL UR9, URZ, 0x1, UP0 ;  /* 0x00000001ff097887 */ /* 0x000fe40008000000 */
[----:B------:R-:W-:-:S02]  /*1bc0*/  USEL UR6, UR6, URZ, UP0 ;  /* 0x000000ff06067287 */ /* 0x000fc40008000000 */
[----:B------:R-:W-:Y:S02]  /*1bd0*/  UIADD3 UR20, UP0, UPT, UR22, 0x180, URZ ;  /* 0x0000018016147890 */ /* 0x000fe4000ff1e0ff */
[----:B------:R-:W-:Y:S01]  /*1be0*/  ULEA UR8, UR6, UR4, 0x3 ;  /* 0x0000000406087291 */ /* 0x000fe2000f8e18ff */
[----:B------:R-:W-:Y:S01]  /*1bf0*/  LOP3.LUT R15, R15, UR9, RZ, 0x3c, !PT ;  /* 0x000000090f0f7c12 */ /* 0x000fe2000f8e3cff */
[----:B------:R-:W-:Y:S02]  /*1c00*/  USHF.L.U32 UR34, UR16, 0x5, URZ ;  /* 0x0000000510227899 */ /* 0x000fe400080006ff */
[----:B------:R-:W-:Y:S01]  /*1c10*/  UIADD3.X UR27, UPT, UPT, URZ, UR23, URZ, UP1, !UPT ;  /* 0x00000017ff1b7290 */ /* 0x000fe20008ffe4ff */
[----:B-1----:R-:W-:Y:S01]  /*1c20*/  SHF.L.U32 R2, R15, 0x1f, RZ ;  /* 0x0000001f0f027819 */ /* 0x002fe200000006ff */
[----:B------:R-:W-:Y:S02]  /*1c30*/  UIADD3 UR32, UPT, UPT, UR32, 0x4600, URZ ;  /* 0x0000460020207890 */ /* 0x000fe4000fffe0ff */
[----:B------:R-:W-:Y:S01]  /*1c40*/  UIADD3.X UR21, UPT, UPT, URZ, UR23, URZ, UP0, !UPT ;  /* 0x00000017ff157290 */ /* 0x000fe200087fe4ff */
[----:B------:R1:W1:Y:S01]  /*1c50*/  SYNCS.PHASECHK.TRANS64.TRYWAIT P0, [UR8+0x110], R2 ;  /* 0x00011002ff0075a7 */ /* 0x0002620008001108 */
[----:B------:R-:W-:Y:S01]  /*1c60*/  ULEA UR8, UR17, UR4, 0xb ;  /* 0x0000000411087291 */ /* 0x000fe2000f8e58ff */
[----:B------:R-:W-:Y:S01]  /*1c70*/  UMOV UR18, 0x0 ;  /* 0x0000000000127882 */ /* 0x000fe20000000000 */
[----:B------:R-:W-:-:S02]  /*1c80*/  UMOV UR19, 0x10000000 ;  /* 0x1000000000137882 */ /* 0x000fc40000000000 */
[----:B------:R-:W-:Y:S01]  /*1c90*/  UIADD3 UR8, UPT, UPT, UR8, 0x26600, URZ ;  /* 0x0002660008087890 */ /* 0x000fe2000fffe0ff */
[----:B------:R1:W-:Y:S01]  /*1ca0*/  UTMALDG.3D [UR32], [UR26], desc[UR18] ;  /* 0x000012201a0075b4 */ /* 0x0003e20008011000 */
[----:B------:R-:W-:Y:S01]  /*1cb0*/  UMOV UR12, UR36 ;  /* 0x00000024000c7c82 */ /* 0x000fe20008000000 */
[----:B------:R-:W-:Y:S01]  /*1cc0*/  UMOV UR9, UR33 ;  /* 0x0000002100097c82 */ /* 0x000fe20008000000 */
[----:B------:R-:W-:Y:S01]  /*1cd0*/  UMOV UR10, UR34 ;  /* 0x00000022000a7c82 */ /* 0x000fe20008000000 */
[----:B------:R-:W-:Y:S01]  /*1ce0*/  UIADD3 UR16, UPT, UPT, UR16, 0x1, URZ ;  /* 0x0000000110107890 */ /* 0x000fe2000fffe0ff */
[----:B------:R-:W-:Y:S01]  /*1cf0*/  UMOV UR24, UR5 ;  /* 0x0000000500187c82 */ /* 0x000fe20008000000 */
[----:B------:R-:W-:Y:S02]  /*1d00*/  UMOV UR17, UR6 ;  /* 0x0000000600117c82 */ /* 0x000fe40008000000 */
[----:B------:R1:W-:Y:S01]  /*1d10*/  UTMALDG.3D [UR8], [UR20], desc[UR18] ;  /* 0x00001208140075b4 */ /* 0x0003e20008011000 */
[----:B------:R-:W-:-:S09]  /*1d20*/  UISETP.NE.AND UP0, UPT, UR16, UR5, UPT ;  /* 0x000000051000728c */ /* 0x000fd2000bf05270 */
[----:B------:R-:W-:Y:S05]  /*1d30*/  BRA.U UP0, `(.L_x_26) ;  /* 0xfffffffd00607547 */ /* 0x000fea000b83ffff */
.L_x_21:
[----:B-1----:R-:W-:Y:S01]  /*1d40*/  ULEA UR8, UR6, UR4, 0x3 ;  /* 0x0000000406087291 */ /* 0x002fe2000f8e18ff */
[----:B------:R-:W-:Y:S01]  /*1d50*/  SHF.L.U32 R2, R15, 0x1f, RZ ;  /* 0x0000001f0f027819 */ /* 0x000fe200000006ff */
[----:B------:R-:W-:Y:S01]  /*1d60*/  @!P1 SYNCS.ARRIVE.TRANS64.A1T0 RZ, [UR4+0x238], RZ ;  /* 0x000238ffffff99a7 */ /* 0x000fe20008100004 */
[----:B------:R-:W-:-:S06]  /*1d70*/  UISETP.GT.AND UP0, UPT, UR15, UR14, UPT ;  /* 0x0000000e0f00728c */ /* 0x000fcc000bf04270 */
[----:B--2---:R1:W2:Y:S03]  /*1d80*/  SYNCS.PHASECHK.TRANS64.TRYWAIT P0, [UR8+0x110], R2 ;  /* 0x00011002ff0075a7 */ /* 0x0042a60008001108 */
[----:B------:R-:W-:Y:S05]  /*1d90*/  BRA.U !UP0, `(.L_x_27) ;  /* 0x0000000108ac7547 */ /* 0x000fea000b800000 */
[----:B------:R-:W-:Y:S01]  /*1da0*/  UIADD3 UR21, UPT, UPT, UR7, UR24, URZ ;  /* 0x0000001807157290 */ /* 0x000fe2000fffe0ff */
[----:B------:R-:W-:-:S11]  /*1db0*/  UMOV UR25, UR6 ;  /* 0x0000000600197c82 */ /* 0x000fd60008000000 */
.L_x_32:
[----:B-1----:R-:W-:Y:S01]  /*1dc0*/  ULEA UR17, UR25, UR4, 0x3 ;  /* 0x0000000419117291 */ /* 0x002fe2000f8e18ff */
[----:B--2---:R-:W-:Y:S01]  /*1dd0*/  @!P5 MOV R3, 0x1800 ;  /* 0x000018000003d802 */ /* 0x004fe20000000f00 */
[----:B--2---:R-:W-:Y:S10]  /*1de0*/  @P0 BRA `(.L_x_28) ;  /* 0x00000000000c0947 */ /* 0x004ff40003800000 */
[----:B------:R-:W-:-:S04]  /*1df0*/  SHF.L.U32 R5, R15, 0x1f, RZ ;  /* 0x0000001f0f057819 */ /* 0x000fc800000006ff */
[----:B------:R-:W2:Y:S02]  /*1e00*/  SYNCS.PHASECHK.TRANS64.TRYWAIT P0, [UR17+0x110], R5 ;  /* 0x00011005ff0075a7 */ /* 0x000ea40008001111 */
[----:B--2---:R-:W-:Y:S05]  /*1e10*/  @!P0 BRA `(.L_x_29) ;  /* 0x0000006000248947 */ /* 0x004fea0003800000 */
.L_x_28:
[----:B------:R2:W-:Y:S01]  /*1e20*/  @!P5 SYNCS.ARRIVE.TRANS64 RZ, [UR17], R3 ;  /* 0x00000003ffffd9a7 */ /* 0x0005e20008000011 */
[----:B------:R-:W-:Y:S04]  /*1e30*/  BSSY.RECONVERGENT B0, `(.L_x_30) ;  /* 0x0000003000007945 */ /* 0x000fe80003800200 */
[----:B------:R-:W-:Y:S05]  /*1e40*/  @P4 BRA `(.L_x_31) ;  /* 0x0000000000044947 */ /* 0x000fea0003800000 */
[----:B------:R-:W-:Y:S05]  /*1e50*/  BPT.TRAP 0x1 ;  /* 0x000000040000795c */ /* 0x000fea0000300000 */
.L_x_31:
[----:B------:R-:W-:Y:S05]  /*1e60*/  BSYNC.RECONVERGENT B0 ;  /* 0x0000000000007941 */ /* 0x000fea0003800200 */
.L_x_30:
        /* <DEDUP_REMOVED lines=10> */
[----:B------:R-:W-:Y:S01]  /*1f10*/  UIADD3 UR16, UPT, UPT, UR16, 0x4600, URZ ;  /* 0x0000460010107890 */ /* 0x000fe2000fffe0ff */
[----:B-1----:R-:W-:Y:S01]  /*1f20*/  SHF.L.U32 R2, R15, 0x1f, RZ ;  /* 0x0000001f0f027819 */ /* 0x002fe200000006ff */
[----:B------:R-:W-:Y:S02]  /*1f30*/  UIADD3.X UR31, UPT, UPT, URZ, UR23, URZ, UP1, !UPT ;  /* 0x00000017ff1f7290 */ /* 0x000fe40008ffe4ff */
[----:B------:R-:W-:Y:S01]  /*1f40*/  UIADD3.X UR29, UPT, UPT, URZ, UR23, URZ, UP0, !UPT ;  /* 0x00000017ff1d7290 */ /* 0x000fe200087fe4ff */
[----:B------:R1:W1:Y:S01]  /*1f50*/  SYNCS.PHASECHK.TRANS64.TRYWAIT P0, [UR8+0x110], R2 ;  /* 0x00011002ff0075a7 */ /* 0x0002620008001108 */
[----:B------:R-:W-:Y:S01]  /*1f60*/  ULEA UR8, UR25, UR4, 0xb ;  /* 0x0000000419087291 */ /* 0x000fe2000f8e58ff */
[----:B------:R-:W-:Y:S01]  /*1f70*/  UMOV UR26, 0x0 ;  /* 0x00000000001a7882 */ /* 0x000fe20000000000 */
[----:B------:R-:W-:-:S02]  /*1f80*/  UMOV UR27, 0x10000000 ;  /* 0x10000000001b7882 */ /* 0x000fc40000000000 */
[----:B------:R-:W-:Y:S01]  /*1f90*/  UIADD3 UR8, UPT, UPT, UR8, 0x26600, URZ ;  /* 0x0002660008087890 */ /* 0x000fe2000fffe0ff */
[----:B------:R-:W-:Y:S01]  /*1fa0*/  UMOV UR19, UR35 ;  /* 0x0000002300137c82 */ /* 0x000fe20008000000 */
[----:B------:R-:W-:Y:S01]  /*1fb0*/  UMOV UR20, UR36 ;  /* 0x0000002400147c82 */ /* 0x000fe20008000000 */
[----:B------:R-:W-:Y:S01]  /*1fc0*/  UMOV UR12, UR36 ;  /* 0x00000024000c7c82 */ /* 0x000fe20008000000 */
[----:B------:R-:W-:Y:S01]  /*1fd0*/  UMOV UR9, UR17 ;  /* 0x0000001100097c82 */ /* 0x000fe20008000000 */
[----:B------:R-:W-:Y:S01]  /*1fe0*/  UMOV UR10, UR18 ;  /* 0x00000012000a7c82 */ /* 0x000fe20008000000 */
[----:B------:R1:W-:Y:S01]  /*1ff0*/  UTMALDG.3D [UR16], [UR30], desc[UR26] ;  /* 0x00001a101e0075b4 */ /* 0x0003e20008011000 */
[----:B------:R-:W-:Y:S01]  /*2000*/  UIADD3 UR24, UPT, UPT, UR24, 0x1, URZ ;  /* 0x0000000118187890 */ /* 0x000fe2000fffe0ff */
[----:B------:R-:W-:-:S03]  /*2010*/  UMOV UR25, UR6 ;  /* 0x0000000600197c82 */ /* 0x000fc60008000000 */
[----:B------:R-:W-:Y:S01]  /*2020*/  UISETP.NE.AND UP0, UPT, UR24, UR21, UPT ;  /* 0x000000151800728c */ /* 0x000fe2000bf05270 */
[----:B------:R1:W-:Y:S08]  /*2030*/  UTMALDG.3D [UR8], [UR28], desc[UR26] ;  /* 0x00001a081c0075b4 */ /* 0x0003f00008011000 */
[----:B------:R-:W-:Y:S05]  /*2040*/  BRA.U UP0, `(.L_x_32) ;  /* 0xfffffffd005c7547 */ /* 0x000fea000b83ffff */
.L_x_27:
[----:B-1----:R-:W-:Y:S01]  /*2050*/  LEA R2, R14, UR4, 0x3 ;  /* 0x000000040e027c11 */ /* 0x002fe2000f8e18ff */
[----:B------:R-:W-:Y:S01]  /*2060*/  NOP ;  /* 0x0000000000007918 */ /* 0x000fe20000000000 */
[----:B--2---:R-:W-:Y:S02]  /*2070*/  SHF.L.U32 R3, R12, 0x1f, RZ ;  /* 0x0000001f0c037819 */ /* 0x004fe400000006ff */
[----:B------:R-:W-:Y:S02]  /*2080*/  LEA R4, R14, UR4, 0x4 ;  /* 0x000000040e047c11 */ /* 0x000fe4000f8e20ff */
[----:B------:R-:W1:Y:S02]  /*2090*/  SYNCS.PHASECHK.TRANS64.TRYWAIT P0, [R2+URZ+0x240], R3 ;  /* 0x00024003020075a7 */ /* 0x000e6400080011ff */
[----:B-1----:R-:W-:Y:S05]  /*20a0*/  @!P0 BRA `(.L_x_33) ;  /* 0x0000005c00988947 */ /* 0x002fea0003800000 */
.L_x_129:
[----:B------:R-:W2:Y:S01]  /*20b0*/  LDS.128 R4, [R4+0x2d0] ;  /* 0x0002d00004047984 */ /* 0x000ea20000000c00 */
[----:B---3--:R-:W-:Y:S01]  /*20c0*/  ISETP.GE.AND P0, PT, R72, 0x1, PT ;  /* 0x000000014800780c */ /* 0x008fe20003f06270 */
[----:B-1----:R-:W-:Y:S01]  /*20d0*/  VIADD R2, R2, 0x250 ;  /* 0x0000025002027836 */ /* 0x002fe20000000000 */
[----:B------:R-:W-:Y:S01]  /*20e0*/  @!PT LDS RZ, [RZ] ;  /* 0x00000000fffff984 */ /* 0x000fe20000000800 */
[----:B------:R-:W-:Y:S01]  /*20f0*/  @!PT LDS RZ, [RZ] ;  /* 0x00000000fffff984 */ /* 0x000fe20000000800 */
[----:B------:R-:W-:Y:S01]  /*2100*/  @!PT LDS RZ, [RZ] ;  /* 0x00000000fffff984 */ /* 0x000fe20000000800 */
[----:B------:R-:W-:Y:S01]  /*2110*/  @!PT LDS RZ, [RZ] ;  /* 0x00000000fffff984 */ /* 0x000fe20000000800 */
[----:B------:R1:W-:Y:S06]  /*2120*/  MEMBAR.ALL.CTA ;  /* 0x0000000000007992 */ /* 0x0003ec0000008000 */
[----:B-1----:R-:W1:Y:S01]  /*2130*/  FENCE.VIEW.ASYNC.S ;  /* 0x00000000000073c6 */ /* 0x002e620000000000 */
[----:B------:R-:W-:-:S04]  /*2140*/  PRMT R2, RZ, 0x654, R2 ;  /* 0x00000654ff027816 */ /* 0x000fc80000000002 */
[----:B-1----:R1:W-:Y:S01]  /*2150*/  SYNCS.ARRIVE.TRANS64.RED.A1T0 RZ, [R2+URZ], RZ ;  /* 0x000000ff02ff79a7 */ /* 0x0023e200081004ff */
[----:B--2---:R-:W-:-:S13]  /*2160*/  LOP3.LUT P2, RZ, R6, 0x1, RZ, 0xc0, !PT ;  /* 0x0000000106ff7812 */ /* 0x004fda000784c0ff */
[----:B------:R-:W-:Y:S01]  /*2170*/  @P2 SHF.R.U32.HI R3, RZ, 0x10, R5 ;  /* 0x00000010ff032819 */ /* 0x000fe20000011605 */
[----:B------:R-:W-:Y:S01]  /*2180*/  VOTEU.ANY UP0, P2 ;  /* 0x0000000000ff7886 */ /* 0x000fe20001000100 */
[----:B------:R-:W-:Y:S02]  /*2190*/  @P2 MOV R13, R4 ;  /* 0x00000004000d2202 */ /* 0x000fe40000000f00 */
[----:B------:R-:W-:Y:S02]  /*21a0*/  @P2 R2UR.BROADCAST UR8, R3 ;  /* 0x00000000030822ca */ /* 0x000fe400008e0000 */
[----:B------:R-:W-:-:S11]  /*21b0*/  @P2 LOP3.LUT R11, R5, 0xffff, RZ, 0xc0, !PT ;  /* 0x0000ffff050b2812 */ /* 0x000fd600078ec0ff */
[----:B------:R-:W-:Y:S01]  /*21c0*/  @UP0 UMOV UR36, UR8 ;  /* 0x0000000800240c82 */ /* 0x000fe20008000000 */
[----:B-1----:R-:W-:Y:S05]  /*21d0*/  @!P0 BRA `(.L_x_34) ;  /* 0x0000000000b88947 */ /* 0x002fea0003800000 */
[----:B------:R-:W4:Y:S01]  /*21e0*/  LDC.64 R4, c[0x0][0xb18] ;  /* 0x0002c600ff047b82 */ /* 0x000f220000000a00 */
[----:B------:R-:W-:-:S07]  /*21f0*/  ISETP.NE.AND P3, PT, R72, 0x1, PT ;  /* 0x000000014800780c */ /* 0x000fce0003f65270 */
[----:B------:R-:W1:Y:S08]  /*2200*/  LDC.64 R6, c[0x0][0xb10] ;  /* 0x0002c400ff067b82 */ /* 0x000e700000000a00 */
[----:B------:R-:W2:Y:S08]  /*2210*/  LDC R16, c[0x0][0xb20] ;  /* 0x0002c800ff107b82 */ /* 0x000eb00000000800 */
[----:B------:R-:W3:Y:S01]  /*2220*/  LDC R18, c[0x0][0xb0c] ;  /* 0x0002c300ff127b82 */ /* 0x000ee20000000800 */
[----:B----4-:R-:W-:Y:S01]  /*2230*/  IMAD.HI.U32 R17, R0, R5, RZ ;  /* 0x0000000500117227 */ /* 0x010fe200078e00ff */
[----:B------:R-:W-:-:S03]  /*2240*/  ISETP.NE.AND P0, PT, R4, 0x1, PT ;  /* 0x000000010400780c */ /* 0x000fc60003f05270 */
[----:B------:R-:W-:-:S03]  /*2250*/  IMAD.HI.U32 R5, R11, R5, RZ ;  /* 0x000000050b057227 */ /* 0x000fc600078e00ff */
[----:B------:R-:W4:Y:S01]  /*2260*/  LDC.64 R2, c[0x0][0xb28] ;  /* 0x0002ca00ff027b82 */ /* 0x000f220000000a00 */
[----:B-1----:R-:W-:-:S04]  /*2270*/  IMAD.HI.U32 R20, R9, R6, RZ ;  /* 0x0000000609147227 */ /* 0x002fc800078e00ff */
[----:B------:R-:W-:Y:S01]  /*2280*/  IMAD.HI.U32 R22, R13, R6, RZ ;  /* 0x000000060d167227 */ /* 0x000fe200078e00ff */
[----:B------:R-:W-:Y:S02]  /*2290*/  SHF.R.U32.HI R20, RZ, R7, R20 ;  /* 0x00000007ff147219 */ /* 0x000fe40000011614 */
[-C--:B--2---:R-:W-:Y:S02]  /*22a0*/  SHF.R.U32.HI R17, RZ, R16.reuse, R17 ;  /* 0x00000010ff117219 */ /* 0x084fe40000011611 */
[----:B------:R-:W-:Y:S02]  /*22b0*/  SHF.R.U32.HI R16, RZ, R16, R5 ;  /* 0x00000010ff107219 */ /* 0x000fe40000011605 */
[----:B------:R-:W-:Y:S02]  /*22c0*/  SEL R17, R0, R17, !P0 ;  /* 0x0000001100117207 */ /* 0x000fe40004000000 */
[----:B------:R-:W-:Y:S02]  /*22d0*/  SHF.R.U32.HI R22, RZ, R7, R22 ;  /* 0x00000007ff167219 */ /* 0x000fe40000011616 */
[----:B---3--:R-:W-:-:S02]  /*22e0*/  ISETP.NE.AND P1, PT, R18, 0x1, PT ;  /* 0x000000011200780c */ /* 0x008fc40003f25270 */
[----:B------:R-:W-:Y:S02]  /*22f0*/  SEL R5, R11, R16, !P0 ;  /* 0x000000100b057207 */ /* 0x000fe40004000000 */
[----:B------:R-:W-:Y:S02]  /*2300*/  SEL R19, R9, R20, !P1 ;  /* 0x0000001409137207 */ /* 0x000fe40004800000 */
[----:B------:R-:W-:Y:S01]  /*2310*/  SEL R7, R13, R22, !P1 ;  /* 0x000000160d077207 */ /* 0x000fe20004800000 */
[----:B----4-:R-:W-:-:S04]  /*2320*/  IMAD.HI.U32 R20, R17, R2, RZ ;  /* 0x0000000211147227 */ /* 0x010fc800078e00ff */
        /* <DEDUP_REMOVED lines=10> */
[----:B------:R-:W-:-:S04]  /*23d0*/  @!P0 IMAD.HI.U32 R16, R7, R2, RZ ;  /* 0x0000000207108227 */ /* 0x000fc800078e00ff */
[----:B------:R-:W-:Y:S01]  /*23e0*/  IMAD.MOV R2, RZ, RZ, -R6 ;  /* 0x000000ffff027224 */ /* 0x000fe200078e0a06 */
[----:B------:R-:W-:-:S03]  /*23f0*/  @!P0 SHF.R.U32.HI R16, RZ, R3, R16 ;  /* 0x00000003ff108219 */ /* 0x000fc60000011610 */
[----:B------:R-:W-:Y:S01]  /*2400*/  IMAD R2, R72, R2, R5 ;  /* 0x0000000248027224 */ /* 0x000fe200078e0205 */
        /* <DEDUP_REMOVED lines=11> */
.L_x_34:
[----:B------:R-:W1:Y:S02]  /*24c0*/  LDCU UR8, c[0x0][0xb30] ;  /* 0x00016600ff0877ac */ /* 0x000e640008000800 */
[----:B-1----:R-:W-:-:S09]  /*24d0*/  UISETP.NE.AND UP0, UPT, UR8, 0x1, UPT ;  /* 0x000000010800788c */ /* 0x002fd2000bf05270 */
[----:B------:R-:W-:Y:S05]  /*24e0*/  BRA.U UP0, `(.L_x_35) ;  /* 0x0000000100407547 */ /* 0x000fea000b800000 */
[----:B------:R-:W1:Y:S08]  /*24f0*/  LDC.64 R4, c[0x0][0xb10] ;  /* 0x0002c400ff047b82 */ /* 0x000e700000000a00 */
[----:B------:R-:W2:Y:S08]  /*2500*/  LDC.64 R2, c[0x0][0xb18] ;  /* 0x0002c600ff027b82 */ /* 0x000eb00000000a00 */
[----:B------:R-:W3:Y:S08]  /*2510*/  LDC R6, c[0x0][0xb20] ;  /* 0x0002c800ff067b82 */ /* 0x000ef00000000800 */
[----:B------:R-:W4:Y:S01]  /*2520*/  LDC R16, c[0x0][0xb0c] ;  /* 0x0002c300ff107b82 */ /* 0x000f220000000800 */
[----:B-1----:R-:W-:-:S05]  /*2530*/  IMAD.HI.U32 R4, R13, R4, RZ ;  /* 0x000000040d047227 */ /* 0x002fca00078e00ff */
[----:B------:R-:W-:Y:S01]  /*2540*/  SHF.R.U32.HI R4, RZ, R5, R4 ;  /* 0x00000005ff047219 */ /* 0x000fe20000011604 */
[----:B--2---:R-:W-:Y:S01]  /*2550*/  IMAD.HI.U32 R3, R11, R3, RZ ;  /* 0x000000030b037227 */ /* 0x004fe200078e00ff */
[----:B------:R-:W-:-:S04]  /*2560*/  ISETP.NE.AND P0, PT, R2, 0x1, PT ;  /* 0x000000010200780c */ /* 0x000fc80003f05270 */
[----:B---3--:R-:W-:-:S04]  /*2570*/  SHF.R.U32.HI R6, RZ, R6, R3 ;  /* 0x00000006ff067219 */ /* 0x008fc80000011603 */
[----:B------:R-:W-:Y:S02]  /*2580*/  SEL R3, R11, R6, !P0 ;  /* 0x000000060b037207 */ /* 0x000fe40004000000 */
[----:B----4-:R-:W-:-:S04]  /*2590*/  ISETP.NE.AND P1, PT, R16, 0x1, PT ;  /* 0x000000011000780c */ /* 0x010fc80003f25270 */
[----:B------:R-:W-:-:S05]  /*25a0*/  SEL R4, R13, R4, !P1 ;  /* 0x000000040d047207 */ /* 0x000fca0004800000 */
[----:B------:R-:W-:Y:S02]  /*25b0*/  IMAD.IADD R5, R3, 0x1, -R4 ;  /* 0x0000000103057824 */ /* 0x000fe400078e0a04 */
[----:B------:R-:W-:Y:S02]  /*25c0*/  IMAD.IADD R3, R4, 0x1, -R3 ;  /* 0x0000000104037824 */ /* 0x000fe400078e0a03 */
[----:B------:R-:W-:Y:S02]  /*25d0*/  IMAD R13, R5, R16, R13 ;  /* 0x00000010050d7224 */ /* 0x000fe400078e020d */
[----:B------:R-:W-:-:S07]  /*25e0*/  IMAD R11, R3, R2, R11 ;  /* 0x00000002030b7224 */ /* 0x000fce00078e020b */
.L_x_35:
[----:B------:R-:W-:Y:S01]  /*25f0*/  VIADD R14, R14, 0x1 ;  /* 0x000000010e0e7836 */ /* 0x000fe20000000000 */
[----:B------:R-:W-:Y:S01]  /*2600*/  PLOP3.LUT P1, PT, PT, PT, PT, 0x80, 0x8 ;  /* 0x000000000008781c */ /* 0x000fe20003f2f070 */
[----:B------:R-:W-:Y:S02]  /*2610*/  IMAD.IADD R167, R13, 0x1, R166 ;  /* 0x000000010da77824 */ /* 0x000fe400078e02a6 */
[----:B------:R-:W-:Y:S01]  /*2620*/  IMAD.IADD R165, R11, 0x1, R164 ;  /* 0x000000010ba57824 */ /* 0x000fe200078e02a4 */
[----:B------:R-:W-:-:S04]  /*2630*/  ISETP.NE.AND P0, PT, R14, 0x2, PT ;  /* 0x000000020e00780c */ /* 0x000fc80003f05270 */
[----:B------:R-:W-:Y:S02]  /*2640*/  SEL R3, RZ, 0x1, P0 ;  /* 0x00000001ff037807 */ /* 0x000fe40000000000 */
[----:B------:R-:W-:Y:S02]  /*2650*/  SEL R14, R14, RZ, P0 ;  /* 0x000000ff0e0e7207 */ /* 0x000fe40000000000 */
[----:B------:R-:W-:Y:S01]  /*2660*/  LOP3.LUT R12, R12, R3, RZ, 0x3c, !PT ;  /* 0x000000030c0c7212 */ /* 0x000fe200078e3cff */
[----:B------:R-:W-:Y:S06]  /*2670*/  @P2 BRA `(.L_x_36) ;  /* 0xfffffff000982947 */ /* 0x000fec000383ffff */
[----:B------:R-:W-:Y:S01]  /*2680*/  UIADD3 UR4, UPT, UPT, UR4, 0x110, URZ ;  /* 0x0000011004047890 */ /* 0x000fe2000fffe0ff */
[----:B------:R-:W-:-:S03]  /*2690*/  SHF.L.U32 R3, R15, 0x1f, RZ ;  /* 0x0000001f0f037819 */ /* 0x000fc600000006ff */
[----:B------:R-:W-:-:S09]  /*26a0*/  ULEA UR5, UR6, UR4, 0x3 ;  /* 0x0000000406057291 */ /* 0x000fd2000f8e18ff */
[----:B------:R-:W1:Y:S02]  /*26b0*/  SYNCS.PHASECHK.TRANS64.TRYWAIT P0, [UR5], R3 ;  /* 0x00000003ff0075a7 */ /* 0x000e640008001105 */
[----:B-1----:R-:W-:Y:S05]  /*26c0*/  @!P0 BRA `(.L_x_37) ;  /* 0x0000005800248947 */ /* 0x002fea0003800000 */
.L_x_131:
[----:B------:R-:W-:-:S04]  /*26d0*/  UIADD3 UR6, UPT, UPT, UR6, 0x1, URZ ;  /* 0x0000000106067890 */ /* 0x000fc8000fffe0ff */
[----:B------:R-:W-:-:S04]  /*26e0*/  UISETP.NE.AND UP0, UPT, UR6, 0x22, UPT ;  /* 0x000000220600788c */ /* 0x000fc8000bf05270 */
[----:B------:R-:W-:Y:S02]  /*26f0*/  USEL UR7, URZ, 0x1, UP0 ;  /* 0x00000001ff077887 */ /* 0x000fe40008000000 */
[----:B------:R-:W-:-:S04]  /*2700*/  USEL UR6, UR6, URZ, UP0 ;  /* 0x000000ff06067287 */ /* 0x000fc80008000000 */
[----:B------:R-:W-:Y:S01]  /*2710*/  ULEA UR5, UR6, UR4, 0x3 ;  /* 0x0000000406057291 */ /* 0x000fe2000f8e18ff */
[----:B------:R-:W-:-:S04]  /*2720*/  LOP3.LUT R2, R15, UR7, RZ, 0x3c, !PT ;  /* 0x000000070f027c12 */ /* 0x000fc8000f8e3cff */
[----:B-1----:R-:W-:-:S04]  /*2730*/  SHF.L.U32 R3, R2, 0x1f, RZ ;  /* 0x0000001f02037819 */ /* 0x002fc800000006ff */
[----:B------:R-:W1:Y:S02]  /*2740*/  SYNCS.PHASECHK.TRANS64.TRYWAIT P0, [UR5], R3 ;  /* 0x00000003ff0075a7 */ /* 0x000e640008001105 */
[----:B-1----:R-:W-:Y:S05]  /*2750*/  @!P0 BRA `(.L_x_38) ;  /* 0x0000005800188947 */ /* 0x002fea0003800000 */
.L_x_133:
        /* <DEDUP_REMOVED lines=9> */
.L_x_135:
        /* <DEDUP_REMOVED lines=9> */
.L_x_137:
        /* <DEDUP_REMOVED lines=9> */
.L_x_139:
        /* <DEDUP_REMOVED lines=9> */
.L_x_141:
        /* <DEDUP_REMOVED lines=9> */
.L_x_143:
        /* <DEDUP_REMOVED lines=9> */
.L_x_145:
        /* <DEDUP_REMOVED lines=9> */
.L_x_147:
        /* <DEDUP_REMOVED lines=9> */
.L_x_149:
        /* <DEDUP_REMOVED lines=9> */
.L_x_151:
        /* <DEDUP_REMOVED lines=9> */
.L_x_153:
        /* <DEDUP_REMOVED lines=9> */
.L_x_155:
        /* <DEDUP_REMOVED lines=9> */
.L_x_157:
        /* <DEDUP_REMOVED lines=9> */
.L_x_159:
        /* <DEDUP_REMOVED lines=9> */
.L_x_161:
        /* <DEDUP_REMOVED lines=9> */
.L_x_163:
        /* <DEDUP_REMOVED lines=9> */
.L_x_165:
        /* <DEDUP_REMOVED lines=9> */
.L_x_167:
        /* <DEDUP_REMOVED lines=9> */
.L_x_169:
        /* <DEDUP_REMOVED lines=9> */
.L_x_171:
        /* <DEDUP_REMOVED lines=9> */
.L_x_173:
        /* <DEDUP_REMOVED lines=9> */
.L_x_175:
        /* <DEDUP_REMOVED lines=9> */
.L_x_177:
        /* <DEDUP_REMOVED lines=9> */
.L_x_179:
        /* <DEDUP_REMOVED lines=9> */
.L_x_181:
        /* <DEDUP_REMOVED lines=9> */
.L_x_183:
        /* <DEDUP_REMOVED lines=9> */
.L_x_185:
        /* <DEDUP_REMOVED lines=9> */
.L_x_187:
        /* <DEDUP_REMOVED lines=9> */
.L_x_189:
        /* <DEDUP_REMOVED lines=9> */
.L_x_191:
        /* <DEDUP_REMOVED lines=9> */
.L_x_193:
        /* <DEDUP_REMOVED lines=9> */
.L_x_195:
[----:B------:R-:W-:-:S04]  /*38d0*/  UIADD3 UR6, UPT, UPT, UR6, 0x1, URZ ;  /* 0x0000000106067890 */ /* 0x000fc8000fffe0ff */
[----:B------:R-:W-:-:S04]  /*38e0*/  UISETP.NE.AND UP0, UPT, UR6, 0x22, UPT ;  /* 0x000000220600788c */ /* 0x000fc8000bf05270 */
[----:B------:R-:W-:Y:S02]  /*38f0*/  USEL UR5, URZ, 0x1, UP0 ;  /* 0x00000001ff057887 */ /* 0x000fe40008000000 */
[----:B------:R-:W-:-:S04]  /*3900*/  USEL UR6, UR6, URZ, UP0 ;  /* 0x000000ff06067287 */ /* 0x000fc80008000000 */
[----:B------:R-:W-:Y:S01]  /*3910*/  ULEA UR6, UR6, UR4, 0x3 ;  /* 0x0000000406067291 */ /* 0x000fe2000f8e18ff */
[----:B-1----:R-:W-:-:S04]  /*3920*/  LOP3.LUT R3, R2, UR5, RZ, 0x3c, !PT ;  /* 0x0000000502037c12 */ /* 0x002fc8000f8e3cff */
[----:B------:R-:W-:Y:S01]  /*3930*/  SHF.L.U32 R3, R3, 0x1f, RZ ;  /* 0x0000001f03037819 */ /* 0x000fe200000006ff */
[----:B----4-:R-:W-:-:S07]  /*3940*/  IMAD.U32 R0, RZ, RZ, UR6 ;  /* 0x00000006ff007e24 */ /* 0x010fce000f8e00ff */
.L_x_70:
[----:B-1----:R1:W2:Y:S02]  /*3950*/  SYNCS.PHASECHK.TRANS64.TRYWAIT P0, [R0+URZ], R3 ;  /* 0x00000003000075a7 */ /* 0x0022a400080011ff */
[----:B--2---:R-:W-:Y:S05]  /*3960*/  @!P0 NANOSLEEP.SYNCS 0x989680 ;  /* 0x009896800000895d */ /* 0x004fea0003900000 */
[----:B------:R-:W2:Y:S02]  /*3970*/  @!P0 SYNCS.PHASECHK.TRANS64 P0, [R0+URZ], R3 ;  /* 0x00000003000085a7 */ /* 0x000ea400080010ff */
[----:B--2---:R-:W-:Y:S05]  /*3980*/  @P0 EXIT ;  /* 0x000000000000094d */ /* 0x004fea0003800000 */
[----:B------:R-:W-:Y:S05]  /*3990*/  BRA `(.L_x_70) ;  /* 0xfffffffc00ec7947 */ /* 0x000fea000383ffff */
.L_x_18:
[----:B------:R-:W-:-:S04]  /*39a0*/  UISETP.NE.AND UP1, UPT, UR37, URZ, UPT ;  /* 0x000000ff2500728c */ /* 0x000fc8000bf25270 */
[----:B------:R-:W-:-:S09]  /*39b0*/  UISETP.NE.OR UP1, UPT, UR8, 0x1, UP1 ;  /* 0x000000010800788c */ /* 0x000fd20008f25670 */
[----:B------:R-:W-:Y:S05]  /*39c0*/  BRA.U UP1, `(.L_x_71) ;  /* 0x0000000501487547 */ /* 0x000fea000b800000 */
[----:B------:R-:W-:Y:S01]  /*39d0*/  ISETP.NE.AND P2, PT, R2, RZ, PT ;  /* 0x000000ff0200720c */ /* 0x000fe20003f45270 */
[----:B------:R-:W-:Y:S01]  /*39e0*/  IMAD.MOV.U32 R12, RZ, RZ, 0x1 ;  /* 0x00000001ff0c7424 */ /* 0x000fe200078e00ff */
[----:B------:R-:W-:Y:S02]  /*39f0*/  CS2R R10, SRZ ;  /* 0x00000000000a7805 */ /* 0x000fe4000001ff00 */
[----:B------:R-:W-:Y:S01]  /*3a00*/  CS2R R8, SRZ ;  /* 0x0000000000087805 */ /* 0x000fe2000001ff00 */
[----:B------:R-:W-:Y:S01]  /*3a10*/  UMOV UR4, 0x400 ;  /* 0x0000040000047882 */ /* 0x000fe20000000000 */
[----:B------:R-:W-:Y:S01]  /*3a20*/  UMOV UR6, URZ ;  /* 0x000000ff00067c82 */ /* 0x000fe20008000000 */
[----:B------:R-:W-:-:S12]  /*3a30*/  ULEA UR37, UR37, UR4, 0x18 ;  /* 0x0000000425257291 */ /* 0x000fd8000f8ec0ff */
.L_x_75:
[----:B------:R-:W-:Y:S02]  /*3a40*/  LEA R0, R8, UR37, 0x3 ;  /* 0x0000002508007c11 */ /* 0x000fe4000f8e18ff */
[----:B------:R-:W-:-:S03]  /*3a50*/  SHF.L.U32 R5, R9, 0x1f, RZ ;  /* 0x0000001f09057819 */ /* 0x000fc600000006ff */
[----:B------:R-:W-:Y:S01]  /*3a60*/  VIADD R4, R0, 0x2b0 ;  /* 0x000002b000047836 */ /* 0x000fe20000000000 */
[----:B------:R-:W1:Y:S02]  /*3a70*/  SYNCS.PHASECHK.TRANS64.TRYWAIT P0, [R0+URZ+0x2a0], R5 ;  /* 0x0002a005000075a7 */ /* 0x000e6400080011ff */
[----:B-1----:R-:W-:Y:S05]  /*3a80*/  @!P0 BRA `(.L_x_72) ;  /* 0x00000050004c8947 */ /* 0x002fea0003800000 */
.L_x_196:
[----:B------:R-:W-:Y:S01]  /*3a90*/  ULEA UR5, UR6, UR37, 0x3 ;  /* 0x0000002506057291 */ /* 0x000fe2000f8e18ff */
[----:B------:R-:W-:Y:S02]  /*3aa0*/  PRMT R4, RZ, 0x654, R4 ;  /* 0x00000654ff047816 */ /* 0x000fe40000000004 */
[----:B-1----:R-:W-:Y:S01]  /*3ab0*/  SHF.L.U32 R5, R12, 0x1f, RZ ;  /* 0x0000001f0c057819 */ /* 0x002fe200000006ff */
[----:B------:R-:W-:Y:S01]  /*3ac0*/  UIADD3 UR4, UPT, UPT, UR5, 0x240, URZ ;  /* 0x0000024005047890 */ /* 0x000fe2000fffe0ff */
[----:B------:R1:W-:Y:S05]  /*3ad0*/  SYNCS.ARRIVE.TRANS64.RED.A1T0 RZ, [R4+URZ], RZ ;  /* 0x000000ff04ff79a7 */ /* 0x0003ea00081004ff */
[----:B------:R-:W-:Y:S01]  /*3ae0*/  IMAD.U32 R7, RZ, RZ, UR4 ;  /* 0x00000004ff077e24 */ /* 0x000fe2000f8e00ff */
[----:B------:R-:W2:Y:S04]  /*3af0*/  SYNCS.PHASECHK.TRANS64.TRYWAIT P0, [UR5+0x250], R5 ;  /* 0x00025005ff0075a7 */ /* 0x000ea80008001105 */
[----:B------:R-:W-:Y:S01]  /*3b00*/  PRMT R6, R2, 0x654, R7 ;  /* 0x0000065402067816 */ /* 0x000fe20000000007 */
[----:B-1----:R-:W-:Y:S01]  /*3b10*/  @!P2 IMAD.MOV.U32 R4, RZ, RZ, 0x10 ;  /* 0x00000010ff04a424 */ /* 0x002fe200078e00ff */
[----:B--2---:R-:W-:Y:S06]  /*3b20*/  @!P0 BRA `(.L_x_73) ;  /* 0x0000005000388947 */ /* 0x004fec0003800000 */
.L_x_198:
[----:B------:R-:W-:Y:S01]  /*3b30*/  ULEA UR4, UR6, UR37, 0x4 ;  /* 0x0000002506047291 */ /* 0x000fe2000f8e20ff */
[----:B------:R-:W-:Y:S01]  /*3b40*/  SEL R3, R6, R3, !P2 ;  /* 0x0000000306037207 */ /* 0x000fe20005000000 */
[----:B------:R-:W-:Y:S01]  /*3b50*/  UIADD3 UR5, UPT, UPT, UR5, 0x240, URZ ;  /* 0x0000024005057890 */ /* 0x000fe2000fffe0ff */
[----:B-1----:R-:W-:Y:S01]  /*3b60*/  LEA R0, R11, UR37, 0x3 ;  /* 0x000000250b007c11 */ /* 0x002fe2000f8e18ff */
[----:B------:R-:W-:Y:S01]  /*3b70*/  UIADD3 UR4, UPT, UPT, UR4, 0x2d0, URZ ;  /* 0x000002d004047890 */ /* 0x000fe2000fffe0ff */
[----:B------:R-:W-:Y:S01]  /*3b80*/  SHF.L.U32 R5, R10, 0x1f, RZ ;  /* 0x0000001f0a057819 */ /* 0x000fe200000006ff */
[----:B------:R1:W-:Y:S01]  /*3b90*/  @!P2 SYNCS.ARRIVE.TRANS64.RED RZ, [R3+URZ], R4 ;  /* 0x0000000403ffa9a7 */ /* 0x0003e200080004ff */
[----:B------:R-:W-:Y:S01]  /*3ba0*/  UIADD3 UR6, UPT, UPT, UR6, 0x1, URZ ;  /* 0x0000000106067890 */ /* 0x000fe2000fffe0ff */
[----:B------:R-:W-:-:S03]  /*3bb0*/  VIADD R8, R8, 0x1 ;  /* 0x0000000108087836 */ /* 0x000fc60000000000 */
[----:B------:R-:W-:Y:S02]  /*3bc0*/  UISETP.NE.AND UP0, UPT, UR6, 0x2, UPT ;  /* 0x000000020600788c */ /* 0x000fe4000bf05270 */
[----:B------:R-:W-:Y:S06]  /*3bd0*/  UGETNEXTWORKID.BROADCAST [UR4], [UR5] ;  /* 0x00000000040073ca */ /* 0x000fec0008000100 */
[----:B------:R-:W-:Y:S01]  /*3be0*/  USEL UR4, URZ, 0x1, UP0 ;  /* 0x00000001ff047887 */ /* 0x000fe20008000000 */
[----:B------:R-:W-:Y:S01]  /*3bf0*/  ISETP.NE.AND P0, PT, R8, 0x2, PT ;  /* 0x000000020800780c */ /* 0x000fe20003f05270 */
[----:B------:R-:W-:Y:S01]  /*3c00*/  USEL UR6, UR6, URZ, UP0 ;  /* 0x000000ff06067287 */ /* 0x000fe20008000000 */
[----:B------:R-:W2:Y:S03]  /*3c10*/  SYNCS.PHASECHK.TRANS64.TRYWAIT P1, [R0+URZ+0x240], R5 ;  /* 0x00024005000075a7 */ /* 0x000ea600080211ff */
[----:B------:R-:W-:Y:S01]  /*3c20*/  LOP3.LUT R12, R12, UR4, RZ, 0x3c, !PT ;  /* 0x000000040c0c7c12 */ /* 0x000fe2000f8e3cff */
[----:B-12---:R-:W-:Y:S07]  /*3c30*/  @!P1 BRA `(.L_x_74) ;  /* 0x00000050000c9947 */ /* 0x006fee0003800000 */
.L_x_199:
[C---:B------:R-:W-:Y:S01]  /*3c40*/  LEA R4, R11.reuse, UR37, 0x4 ;  /* 0x000000250b047c11 */ /* 0x040fe2000f8e20ff */
[----:B-1----:R-:W-:Y:S01]  /*3c50*/  VIADD R0, R0, 0x250 ;  /* 0x0000025000007836 */ /* 0x002fe20000000000 */
[----:B------:R-:W-:Y:S01]  /*3c60*/  SEL R8, R8, RZ, P0 ;  /* 0x000000ff08087207 */ /* 0x000fe20000000000 */
[----:B------:R-:W-:-:S03]  /*3c70*/  VIADD R11, R11, 0x1 ;  /* 0x000000010b0b7836 */ /* 0x000fc60000000000 */
[----:B------:R-:W1:Y:S01]  /*3c80*/  LDS.128 R4, [R4+0x2d0] ;  /* 0x0002d00004047984 */ /* 0x000e620000000c00 */
[----:B------:R-:W-:Y:S02]  /*3c90*/  PRMT R0, RZ, 0x654, R0 ;  /* 0x00000654ff007816 */ /* 0x000fe40000000000 */
[C---:B------:R-:W-:Y:S01]  /*3ca0*/  ISETP.NE.AND P1, PT, R11.reuse, 0x2, PT ;  /* 0x000000020b00780c */ /* 0x040fe20003f25270 */
[----:B------:R-:W-:Y:S01]  /*3cb0*/  @!PT LDS RZ, [RZ] ;  /* 0x00000000fffff984 */ /* 0x000fe20000000800 */
[----:B------:R-:W-:Y:S01]  /*3cc0*/  @!PT LDS RZ, [RZ] ;  /* 0x00000000fffff984 */ /* 0x000fe20000000800 */
[----:B------:R-:W-:Y:S01]  /*3cd0*/  @!PT LDS RZ, [RZ] ;  /* 0x00000000fffff984 */ /* 0x000fe20000000800 */
[----:B------:R-:W-:Y:S01]  /*3ce0*/  @!PT LDS RZ, [RZ] ;  /* 0x00000000fffff984 */ /* 0x000fe20000000800 */
[----:B------:R2:W-:Y:S06]  /*3cf0*/  MEMBAR.ALL.CTA ;  /* 0x0000000000007992 */ /* 0x0005ec0000008000 */
[----:B--2---:R-:W2:Y:S01]  /*3d00*/  FENCE.VIEW.ASYNC.S ;  /* 0x00000000000073c6 */ /* 0x004ea20000000000 */
[----:B------:R-:W-:Y:S01]  /*3d10*/  SEL R11, R11, RZ, P1 ;  /* 0x000000ff0b0b7207 */ /* 0x000fe20000800000 */
[----:B--2---:R2:W-:Y:S01]  /*3d20*/  SYNCS.ARRIVE.TRANS64.RED.A1T0 RZ, [R0+URZ], RZ ;  /* 0x000000ff00ff79a7 */ /* 0x0045e200081004ff */
[----:B-1----:R-:W-:-:S02]  /*3d30*/  LOP3.LUT P3, RZ, R6, 0x1, RZ, 0xc0, !PT ;  /* 0x0000000106ff7812 */ /* 0x002fc4000786c0ff */
[----:B------:R-:W-:-:S04]  /*3d40*/  SEL R5, RZ, 0x1, P1 ;  /* 0x00000001ff057807 */ /* 0x000fc80000800000 */
[----:B------:R-:W-:Y:S02]  /*3d50*/  LOP3.LUT R10, R10, R5, RZ, 0x3c, !PT ;  /* 0x000000050a0a7212 */ /* 0x000fe400078e3cff */
[----:B--2---:R-:W-:-:S04]  /*3d60*/  SEL R0, RZ, 0x1, P0 ;  /* 0x00000001ff007807 */ /* 0x004fc80000000000 */
[----:B------:R-:W-:Y:S01]  /*3d70*/  LOP3.LUT R9, R9, R0, RZ, 0x3c, !PT ;  /* 0x0000000009097212 */ /* 0x000fe200078e3cff */
[----:B------:R-:W-:Y:S06]  /*3d80*/  @P3 BRA `(.L_x_75) ;  /* 0xfffffffc002c3947 */ /* 0x000fec000383ffff */
[----:B------:R-:W-:Y:S01]  /*3d90*/  ULEA UR5, UR6, UR37, 0x3 ;  /* 0x0000002506057291 */ /* 0x000fe2000f8e18ff */
[----:B------:R-:W-:-:S08]  /*3da0*/  SHF.L.U32 R3, R12, 0x1f, RZ ;  /* 0x0000001f0c037819 */ /* 0x000fd000000006ff */
[----:B------:R-:W1:Y:S02]  /*3db0*/  SYNCS.PHASECHK.TRANS64 P0, [UR5+0x250], R3 ;  /* 0x00025003ff0075a7 */ /* 0x000e640008001005 */
[----:B-1----:R-:W-:Y:S05]  /*3dc0*/  @P0 BRA `(.L_x_76) ;  /* 0x0000000000080947 */ /* 0x002fea0003800000 */
[----:B------:R-:W1:Y:S02]  /*3dd0*/  SYNCS.PHASECHK.TRANS64.TRYWAIT P0, [UR5+0x250], R3 ;  /* 0x00025003ff0075a7 */ /* 0x000e640008001105 */
[----:B-1----:R-:W-:Y:S05]  /*3de0*/  @!P0 BRA `(.L_x_77) ;  /* 0x0000004c00b48947 */ /* 0x002fea0003800000 */
.L_x_76:
[----:B------:R-:W-:-:S04]  /*3df0*/  UIADD3 UR4, UPT, UPT, UR6, 0x1, URZ ;  /* 0x0000000106047890 */ /* 0x000fc8000fffe0ff */
[----:B------:R-:W-:-:S04]  /*3e00*/  UISETP.NE.AND UP0, UPT, UR4, 0x2, UPT ;  /* 0x000000020400788c */ /* 0x000fc8000bf05270 */
[----:B------:R-:W-:Y:S02]  /*3e10*/  USEL UR7, URZ, 0x1, UP0 ;  /* 0x00000001ff077887 */ /* 0x000fe40008000000 */
[----:B------:R-:W-:-:S04]  /*3e20*/  USEL UR4, UR4, URZ, UP0 ;  /* 0x000000ff04047287 */ /* 0x000fc80008000000 */
[----:B------:R-:W-:Y:S01]  /*3e30*/  ULEA UR4, UR4, UR37, 0x3 ;  /* 0x0000002504047291 */ /* 0x000fe2000f8e18ff */
[----:B-1----:R-:W-:-:S04]  /*3e40*/  LOP3.LUT R3, R12, UR7, RZ, 0x3c, !PT ;  /* 0x000000070c037c12 */ /* 0x002fc8000f8e3cff */
[----:B------:R-:W-:-:S04]  /*3e50*/  SHF.L.U32 R0, R3, 0x1f, RZ ;  /* 0x0000001f03007819 */ /* 0x000fc800000006ff */
[----:B------:R-:W1:Y:S02]  /*3e60*/  SYNCS.PHASECHK.TRANS64 P0, [UR4+0x250], R0 ;  /* 0x00025000ff0075a7 */ /* 0x000e640008001004 */
[----:B-1----:R-:W-:Y:S05]  /*3e70*/  @P0 EXIT ;  /* 0x000000000000094d */ /* 0x002fea0003800000 */
[----:B------:R-:W-:Y:S02]  /*3e80*/  SHF.L.U32 R3, R3, 0x1f, RZ ;  /* 0x0000001f03037819 */ /* 0x000fe400000006ff */
[----:B------:R-:W-:-:S07]  /*3e90*/  MOV R0, UR4 ;  /* 0x0000000400007c02 */ /* 0x000fce0008000f00 */
.L_x_78:
[----:B-1----:R1:W2:Y:S02]  /*3ea0*/  SYNCS.PHASECHK.TRANS64.TRYWAIT P0, [R0+URZ+0x250], R3 ;  /* 0x00025003000075a7 */ /* 0x0022a400080011ff */
[----:B--2---:R-:W-:Y:S05]  /*3eb0*/  @!P0 NANOSLEEP.SYNCS 0x989680 ;  /* 0x009896800000895d */ /* 0x004fea0003900000 */
[----:B------:R-:W2:Y:S02]  /*3ec0*/  @!P0 SYNCS.PHASECHK.TRANS64 P0, [R0+URZ+0x250], R3 ;  /* 0x00025003000085a7 */ /* 0x000ea400080010ff */
[----:B--2---:R-:W-:Y:S05]  /*3ed0*/  @P0 EXIT ;  /* 0x000000000000094d */ /* 0x004fea0003800000 */
[----:B------:R-:W-:Y:S05]  /*3ee0*/  BRA `(.L_x_78) ;  /* 0xfffffffc00ec7947 */ /* 0x000fea000383ffff */
.L_x_71:
[----:B------:R-:W-:-:S09]  /*3ef0*/  UISETP.NE.AND UP1, UPT, UR8, URZ, UPT ;  /* 0x000000ff0800728c */ /* 0x000fd2000bf25270 */
[----:B------:R-:W-:Y:S05]  /*3f00*/  BRA.U UP1, `(.L_x_79) ;  /* 0x0000000d01607547 */ /* 0x000fea000b800000 */
[----:B------:R-:W-:Y:S01]  /*3f10*/  UMOV UR4, 0x40 ;  /* 0x0000004000047882 */ /* 0x000fe20000000000 */
[----:B------:R-:W-:Y:S01]  /*3f20*/  NOP ;  /* 0x0000000000007918 */ /* 0x000fe20000000000 */
[----:B------:R-:W-:Y:S01]  /*3f30*/  ULEA UR4, UR37, UR4, 0x18 ;  /* 0x0000000425047291 */ /* 0x000fe2000f8ec0ff */
[----:B------:R-:W-:Y:S02]  /*3f40*/  UMOV UR5, 0x400 ;  /* 0x0000040000057882 */ /* 0x000fe40000000000 */
[----:B------:R-:W-:-:S06]  /*3f50*/  ULEA UR37, UR37, UR5, 0x18 ;  /* 0x0000000525257291 */ /* 0x000fcc000f8ec0ff */
[----:B------:R-:W1:Y:S02]  /*3f60*/  LDS.U8 R0, [UR4+0x1c] ;  /* 0x00001c04ff007984 */ /* 0x000e640008000000 */
[----:B-1----:R-:W-:-:S13]  /*3f70*/  ISETP.NE.AND P0, PT, R0, RZ, PT ;  /* 0x000000ff0000720c */ /* 0x002fda0003f05270 */
[----:B------:R-:W-:Y:S05]  /*3f80*/  @P0 BRA `(.L_x_80) ;  /* 0x0000000000580947 */ /* 0x000fea0003800000 */
[----:B------:R-:W-:-:S13]  /*3f90*/  ELECT P0, URZ, PT ;  /* 0x0000000000ff782f */ /* 0x000fda0003800000 */
[----:B------:R-:W-:Y:S05]  /*3fa0*/  @!P0 BRA `(.L_x_81) ;  /* 0x0000000000608947 */ /* 0x000fea0003800000 */
[----:B------:R-:W-:Y:S01]  /*3fb0*/  UMOV UR5, 0x10 ;  /* 0x0000001000057882 */ /* 0x000fe20000000000 */
[----:B------:R-:W-:Y:S01]  /*3fc0*/  HFMA2 R0, -RZ, RZ, 0, 5.9604644775390625e-08 ;  /* 0x00000001ff007431 */ /* 0x000fe200000001ff */
[----:B------:R-:W-:-:S03]  /*3fd0*/  MOV R2, 0xffff ;  /* 0x0000ffff00027802 */ /* 0x000fc60000000f00 */
[----:B------:R-:W-:Y:S04]  /*3fe0*/  DEPBAR.LE SB1, 0x36 ;  /* 0x00009d800000791a */ /* 0x000fe80000000000 */
[----:B------:R-:W1:Y:S02]  /*3ff0*/  UTCATOMSWS.FIND_AND_SET.ALIGN UP0, UR5, UR5 ;  /* 0x00000005000575e3 */ /* 0x000e640008000800 */
[----:B-1----:R-:W-:Y:S01]  /*4000*/  MOV R3, UR5 ;  /* 0x0000000500037c02 */ /* 0x002fe20008000f00 */
[----:B------:R-:W-:Y:S06]  /*4010*/  BRA.U UP0, `(.L_x_82) ;  /* 0x0000000100187547 */ /* 0x000fec000b800000 */
.L_x_83:
[----:B------:R-:W-:Y:S05]  /*4020*/  NANOSLEEP 0x64 ;  /* 0x000000640000795d */ /* 0x000fea0003800000 */
[----:B------:R-:W-:-:S05]  /*4030*/  UMOV UR5, 0x10 ;  /* 0x0000001000057882 */ /* 0x000fca0000000000 */
[----:B------:R-:W-:Y:S04]  /*4040*/  DEPBAR.LE SB1, 0x36 ;  /* 0x00009d800000791a */ /* 0x000fe80000000000 */
[----:B------:R-:W1:Y:S02]  /*4050*/  UTCATOMSWS.FIND_AND_SET.ALIGN UP0, UR5, UR5 ;  /* 0x00000005000575e3 */ /* 0x000e640008000800 */
[----:B-1----:R-:W-:Y:S01]  /*4060*/  MOV R3, UR5 ;  /* 0x0000000500037c02 */ /* 0x002fe20008000f00 */
[----:B------:R-:W-:Y:S05]  /*4070*/  BRA.U !UP0, `(.L_x_83) ;  /* 0xfffffffd08e87547 */ /* 0x000fea000b83ffff */
.L_x_82:
[-C--:B------:R-:W-:Y:S02]  /*4080*/  SHF.L.U32 R2, R2, R3.reuse, RZ ;  /* 0x0000000302027219 */ /* 0x080fe400000006ff */
[----:B------:R-:W-:Y:S01]  /*4090*/  SHF.L.U32 R0, R0, R3, RZ ;  /* 0x0000000300007219 */ /* 0x000fe200000006ff */
[----:B------:R-:W-:Y:S02]  /*40a0*/  IMAD.SHL.U32 R3, R3, 0x20, RZ ;  /* 0x0000002003037824 */ /* 0x000fe400078e00ff */
[----:B------:R1:W-:Y:S04]  /*40b0*/  ATOMS.OR RZ, [UR4+0x14], R2 ;  /* 0x00001402ffff798c */ /* 0x0003e8000b000004 */
[----:B------:R1:W-:Y:S04]  /*40c0*/  ATOMS.OR RZ, [UR4+0x18], R0 ;  /* 0x00001800ffff798c */ /* 0x0003e8000b000004 */
[----:B------:R1:W-:Y:S01]  /*40d0*/  STS [UR37+0x2f0], R3 ;  /* 0x0002f003ff007988 */ /* 0x0003e20008000825 */
[----:B------:R-:W-:Y:S05]  /*40e0*/  BRA `(.L_x_81) ;  /* 0x0000000000107947 */ /* 0x000fea0003800000 */
.L_x_80:
[----:B------:R-:W-:Y:S02]  /*40f0*/  MOV R0, 0xffffffff ;  /* 0xffffffff00007802 */ /* 0x000fe40000000f00 */
[----:B------:R-:W-:-:S03]  /*4100*/  MOV R2, 0x4130 ;  /* 0x0000413000027802 */ /* 0x000fc60000000f00 */
[----:B------:R1:W-:Y:S04]  /*4110*/  STS [UR37+0x2f0], R0 ;  /* 0x0002f000ff007988 */ /* 0x0003e80008000825 */
[----:B-1-3-5:R-:W-:Y:S05]  /*4120*/  CALL.REL.NOINC `($__internal_1_$__cuda_sm10x_tcgen05_guardrail_trap_phase_invalid_during_alloc) ;  /* 0x0000005000307944 */ /* 0x02afea0003c00000 */
.L_x_81:
[----:B------:R-:W-:Y:S05]  /*4130*/  WARPSYNC.ALL ;  /* 0x0000000000007948 */ /* 0x000fea0003800000 */
[----:B------:R-:W2:Y:S01]  /*4140*/  S2UR UR6, SR_CgaCtaId ;  /* 0x00000000000679c3 */ /* 0x000ea20000008800 */
[----:B------:R-:W-:Y:S01]  /*4150*/  UMOV UR4, 0x400 ;  /* 0x0000040000047882 */ /* 0x000fe20000000000 */
[----:B------:R-:W-:-:S06]  /*4160*/  NOP ;  /* 0x0000000000007918 */ /* 0x000fcc0000000000 */
[----:B------:R-:W-:Y:S06]  /*4170*/  BAR.ARV 0x6, 0xa0 ;  /* 0x0182800000007b1d */ /* 0x000fec0000002000 */
[----:B------:R-:W4:Y:S01]  /*4180*/  LDCU UR7, c[0x0][0x38c] ;  /* 0x00007180ff0777ac */ /* 0x000f220008000800 */
[----:B------:R-:W-:Y:S01]  /*4190*/  IMAD.MOV.U32 R11, RZ, RZ, 0x1 ;  /* 0x00000001ff0b7424 */ /* 0x000fe200078e00ff */
[----:B------:R-:W-:Y:S01]  /*41a0*/  CS2R R8, SRZ ;  /* 0x0000000000087805 */ /* 0x000fe2000001ff00 */
[----:B------:R-:W-:Y:S01]  /*41b0*/  IMAD.MOV.U32 R10, RZ, RZ, RZ ;  /* 0x000000ffff0a7224 */ /* 0x000fe200078e00ff */
[----:B------:R-:W-:Y:S01]  /*41c0*/  UMOV UR18, URZ ;  /* 0x000000ff00127c82 */ /* 0x000fe20008000000 */
[----:B------:R-:W-:Y:S01]  /*41d0*/  UMOV UR17, URZ ;  /* 0x000000ff00117c82 */ /* 0x000fe20008000000 */
[----:B------:R-:W-:Y:S01]  /*41e0*/  UMOV UR20, 0x0 ;  /* 0x0000000000147882 */ /* 0x000fe20000000000 */
[----:B------:R-:W-:Y:S01]  /*41f0*/  UMOV UR21, 0x81004a0 ;  /* 0x081004a000157882 */ /* 0x000fe20000000000 */
[----:B--2---:R-:W-:Y:S01]  /*4200*/  ULEA UR6, UR6, UR4, 0x18 ;  /* 0x0000000406067291 */ /* 0x004fe2000f8ec0ff */
[----:B------:R-:W2:Y:S03]  /*4210*/  LDCU UR4, c[0x0][0x38c] ;  /* 0x00007180ff0477ac */ /* 0x000ea60008000800 */
[----:B------:R-:W-:-:S02]  /*4220*/  UIADD3 UR11, UPT, UPT, UR6, 0x4600, URZ ;  /* 0x00004600060b7890 */ /* 0x000fc4000fffe0ff */
[----:B----4-:R-:W-:-:S03]  /*4230*/  UIADD3 UR7, UPT, UPT, UR7, 0x1f, URZ ;  /* 0x0000001f07077890 */ /* 0x010fc6000fffe0ff */
[----:B-1----:R-:W1:Y:S01]  /*4240*/  LDS R0, [UR6+0x2f0] ;  /* 0x0002f006ff007984 */ /* 0x002e620008000800 */
[----:B------:R-:W-:Y:S02]  /*4250*/  UIADD3 UR12, UPT, UPT, UR6, 0x26600, URZ ;  /* 0x00026600060c7890 */ /* 0x000fe4000fffe0ff */
[----:B------:R-:W-:Y:S02]  /*4260*/  USHF.R.S32.HI UR5, URZ, 0x1f, UR7 ;  /* 0x0000001fff057899 */ /* 0x000fe40008011407 */
[----:B------:R-:W-:Y:S02]  /*4270*/  USHF.R.U32.HI UR11, URZ, 0x4, UR11 ;  /* 0x00000004ff0b7899 */ /* 0x000fe4000801160b */
[----:B------:R-:W-:Y:S02]  /*4280*/  ULEA.HI UR5, UR5, UR7, URZ, 0x5 ;  /* 0x0000000705057291 */ /* 0x000fe4000f8f28ff */
[----:B------:R-:W-:Y:S02]  /*4290*/  USHF.R.U32.HI UR12, URZ, 0x4, UR12 ;  /* 0x00000004ff0c7899 */ /* 0x000fe4000801160c */
[----:B------:R-:W-:-:S02]  /*42a0*/  USHF.R.S32.HI UR5, URZ, 0x5, UR5 ;  /* 0x00000005ff057899 */ /* 0x000fc40008011405 */
[----:B------:R-:W-:Y:S02]  /*42b0*/  ULOP3.LUT UR11, UR11, 0x3fff, URZ, 0xc0, !UPT ;  /* 0x00003fff0b0b7892 */ /* 0x000fe4000f8ec0ff */
[----:B------:R-:W-:Y:S02]  /*42c0*/  UISETP.LT.AND UP0, UPT, UR5, 0x1, UPT ;  /* 0x000000010500788c */ /* 0x000fe4000bf01270 */
[----:B------:R-:W-:Y:S02]  /*42d0*/  ULOP3.LUT UR12, UR12, 0x3fff, URZ, 0xc0, !UPT ;  /* 0x00003fff0c0c7892 */ /* 0x000fe4000f8ec0ff */
[----:B------:R-:W-:Y:S02]  /*42e0*/  USEL UR10, UR5, 0x1, !UP0 ;  /* 0x00000001050a7887 */ /* 0x000fe4000c000000 */
[----:B------:R-:W-:Y:S02]  /*42f0*/  ULOP3.LUT UR11, UR11, 0x10000, URZ, 0xfc, !UPT ;  /* 0x000100000b0b7892 */ /* 0x000fe4000f8efcff */
[----:B------:R-:W-:-:S02]  /*4300*/  ULOP3.LUT UR12, UR12, 0x10000, URZ, 0xfc, !UPT ;  /* 0x000100000c0c7892 */ /* 0x000fc4000f8efcff */
[----:B------:R-:W-:Y:S02]  /*4310*/  UIADD3 UR10, UPT, UPT, -UR10, URZ, URZ ;  /* 0x000000ff0a0a7290 */ /* 0x000fe4000fffe1ff */
[----:B--2---:R-:W-:Y:S01]  /*4320*/  UISETP.GE.AND UP3, UPT, UR4, 0x1, UPT ;  /* 0x000000010400788c */ /* 0x004fe2000bf66270 */
[----:B-1----:R-:W-:-:S15]  /*4330*/  R2UR UR19, R0 ;  /* 0x00000000001372ca */ /* 0x002fde00000e0000 */
.L_x_90:
[----:B------:R-:W-:Y:S02]  /*4340*/  LEA R0, R10, UR6, 0x3 ;  /* 0x000000060a007c11 */ /* 0x000fe4000f8e18ff */
[----:B------:R-:W-:Y:S02]  /*4350*/  SHF.L.U32 R5, R9, 0x1f, RZ ;  /* 0x0000001f09057819 */ /* 0x000fe400000006ff */
[----:B------:R-:W-:Y:S01]  /*4360*/  PLOP3.LUT P0, PT, PT, PT, UP3, 0x80, 0x8 ;  /* 0x000000000008781c */ /* 0x000fe20003f0f038 */
[----:B------:R-:W-:Y:S01]  /*4370*/  VIADD R3, R0, 0x250 ;  /* 0x0000025000037836 */ /* 0x000fe20000000000 */
[----:B-1----:R-:W1:Y:S02]  /*4380*/  SYNCS.PHASECHK.TRANS64.TRYWAIT P1, [R0+URZ+0x240], R5 ;  /* 0x00024005000075a7 */ /* 0x002e6400080211ff */
[----:B-1--4-:R-:W-:Y:S09]  /*4390*/  @!P1 BRA `(.L_x_84) ;  /* 0x0000004800609947 */ /* 0x012ff20003800000 */
.L_x_201:
[----:B------:R-:W-:Y:S01]  /*43a0*/  LEA R4, R10, UR6, 0x4 ;  /* 0x000000060a047c11 */ /* 0x000fe2000f8e20ff */
[----:B------:R-:W-:Y:S01]  /*43b0*/  @UP3 ULEA UR4, UR17, UR6, 0x3 ;  /* 0x0000000611043291 */ /* 0x000fe2000f8e18ff */
[----:B------:R-:W-:Y:S01]  /*43c0*/  PLOP3.LUT P2, PT, PT, PT, PT, 0x80, 0x8 ;  /* 0x000000000008781c */ /* 0x000fe20003f4f070 */
[----:B------:R-:W-:Y:S01]  /*43d0*/  ULEA UR9, UR18, UR6, 0x3 ;  /* 0x0000000612097291 */ /* 0x000fe2000f8e18ff */
[----:B------:R-:W-:Y:S02]  /*43e0*/  PRMT R3, RZ, 0x654, R3 ;  /* 0x00000654ff037816 */ /* 0x000fe40000000003 */
[----:B-1----:R-:W1:Y:S01]  /*43f0*/  LDS.128 R4, [R4+0x2d0] ;  /* 0x0002d00004047984 */ /* 0x002e620000000c00 */
[----:B------:R-:W-:Y:S02]  /*4400*/  @P0 SHF.L.U32 R2, R8, 0x1f, RZ ;  /* 0x0000001f08020819 */ /* 0x000fe400000006ff */
[----:B------:R-:W-:Y:S01]  /*4410*/  SHF.L.U32 R0, R11, 0x1f, RZ ;  /* 0x0000001f0b007819 */ /* 0x000fe200000006ff */
[----:B------:R-:W-:Y:S01]  /*4420*/  @!PT LDS RZ, [RZ] ;  /* 0x00000000fffff984 */ /* 0x000fe20000000800 */
[----:B------:R-:W-:Y:S01]  /*4430*/  @!PT LDS RZ, [RZ] ;  /* 0x00000000fffff984 */ /* 0x000fe20000000800 */
[----:B------:R-:W-:Y:S01]  /*4440*/  @!PT LDS RZ, [RZ] ;  /* 0x00000000fffff984 */ /* 0x000fe20000000800 */
[----:B------:R-:W-:Y:S01]  /*4450*/  @!PT LDS RZ, [RZ] ;  /* 0x00000000fffff984 */ /* 0x000fe20000000800 */
[----:B------:R2:W-:Y:S06]  /*4460*/  MEMBAR.ALL.CTA ;  /* 0x0000000000007992 */ /* 0x0005ec0000008000 */
[----:B--2---:R-:W2:Y:S02]  /*4470*/  FENCE.VIEW.ASYNC.S ;  /* 0x00000000000073c6 */ /* 0x004ea40000000000 */
[----:B--2---:R2:W-:Y:S01]  /*4480*/  SYNCS.ARRIVE.TRANS64.RED.A1T0 RZ, [R3+URZ], RZ ;  /* 0x000000ff03ff79a7 */ /* 0x0045e200081004ff */
[----:B------:R2:W4:Y:S01]  /*4490*/  @P0 SYNCS.PHASECHK.TRANS64.TRYWAIT P2, [UR4], R2 ;  /* 0x00000002ff0005a7 */ /* 0x0005220008041104 */
[----:B-1----:R-:W-:Y:S01]  /*44a0*/  LOP3.LUT P1, RZ, R6, 0x1, RZ, 0xc0, !PT ;  /* 0x0000000106ff7812 */ /* 0x002fe2000782c0ff */
[----:B------:R-:W1:Y:S02]  /*44b0*/  SYNCS.PHASECHK.TRANS64.TRYWAIT P0, [UR9+0x280], R0 ;  /* 0x00028000ff0075a7 */ /* 0x000e640008001109 */
[----:B-12-4-:R-:W-:Y:S10]  /*44c0*/  @!P0 BRA `(.L_x_85) ;  /* 0x0000004800288947 */ /* 0x016ff40003800000 */
.L_x_203:
[----:B------:R-:W-:Y:S01]  /*44d0*/  IADD3 R10, PT, PT, R10, 0x1, RZ ;  /* 0x000000010a0a7810 */ /* 0x000fe20007ffe0ff */
[----:B------:R-:W-:Y:S06]  /*44e0*/  BRA.U !UP3, `(.L_x_86) ;  /* 0x000000010b887547 */ /* 0x000fec000b800000 */
[----:B------:R-:W-:Y:S02]  /*44f0*/  ULEA UR8, UR18, UR19, 0x6 ;  /* 0x0000001312087291 */ /* 0x000fe4000f8e30ff */
[----:B------:R-:W-:Y:S01]  /*4500*/  UPLOP3.LUT UP4, UPT, UPT, UPT, UPT, 0x40, 0x4 ;  /* 0x000000000004789c */ /* 0x000fe20003f8e870 */
[----:B------:R-:W-:Y:S01]  /*4510*/  UMOV UR16, UR10 ;  /* 0x0000000a00107c82 */ /* 0x000fe20008000000 */
[----:B------:R-:W-:Y:S01]  /*4520*/  UMOV UR15, UR5 ;  /* 0x00000005000f7c82 */ /* 0x000fe20008000000 */
[----:B------:R-:W-:-:S08]  /*4530*/  UMOV UR14, UR17 ;  /* 0x00000011000e7c82 */ /* 0x000fd00008000000 */
.L_x_89:
[----:B------:R-:W-:Y:S02]  /*4540*/  UIADD3 UR16, UPT, UPT, UR16, 0x1, URZ ;  /* 0x0000000110107890 */ /* 0x000fe4000fffe0ff */
[----:B--2---:R-:W-:Y:S02]  /*4550*/  ULEA UR7, UR14, UR6, 0x3 ;  /* 0x000000060e077291 */ /* 0x004fe4000f8e18ff */
[----:B------:R-:W-:Y:S01]  /*4560*/  UISETP.NE.AND UP0, UPT, UR16, URZ, UPT ;  /* 0x000000ff1000728c */ /* 0x000fe2000bf05270 */
[----:B----4-:R-:W-:Y:S10]  /*4570*/  @P2 BRA `(.L_x_87) ;  /* 0x00000000000c2947 */ /* 0x010ff40003800000 */
[----:B-1----:R-:W-:Y:S04]  /*4580*/  SHF.L.U32 R3, R8, 0x1f, RZ ;  /* 0x0000001f08037819 */ /* 0x002fe800000006ff */
[----:B------:R-:W1:Y:S02]  /*4590*/  SYNCS.PHASECHK.TRANS64.TRYWAIT P0, [UR7], R3 ;  /* 0x00000003ff0075a7 */ /* 0x000e640008001107 */
[----:B-1----:R-:W-:Y:S05]  /*45a0*/  @!P0 BRA `(.L_x_88) ;  /* 0x0000004800088947 */ /* 0x002fea0003800000 */
.L_x_87:
[----:B------:R-:W-:Y:S01]  /*45b0*/  UISETP.NE.AND UP1, UPT, UR15, 0x1, UPT ;  /* 0x000000010f00788c */ /* 0x000fe2000bf25270 */
[----:B------:R-:W-:Y:S01]  /*45c0*/  PLOP3.LUT P2, PT, PT, PT, PT, 0x80, 0x8 ;  /* 0x000000000008781c */ /* 0x000fe20003f4f070 */
[----:B------:R-:W-:Y:S02]  /*45d0*/  UIADD3 UR17, UPT, UPT, UR14, 0x1, URZ ;  /* 0x000000010e117890 */ /* 0x000fe4000fffe0ff */
[----:B------:R-:W-:Y:S02]  /*45e0*/  ULEA UR22, UR14, UR12, 0x7 ;  /* 0x0000000c0e167291 */ /* 0x000fe4000f8e38ff */
[----:B------:R-:W-:Y:S01]  /*45f0*/  UISETP.NE.AND UP2, UPT, UR17, 0x22, UPT ;  /* 0x000000221100788c */ /* 0x000fe2000bf45270 */
[----:B------:R-:W-:Y:S01]  /*4600*/  PLOP3.LUT P0, PT, PT, PT, UP1, 0x80, 0x8 ;  /* 0x000000000008781c */ /* 0x000fe20003f0f018 */
[----:B------:R-:W-:Y:S02]  /*4610*/  ULEA UR24, UR14, UR11, 0x8 ;  /* 0x0000000b0e187291 */ /* 0x000fe4000f8e40ff */
[----:B------:R-:W-:Y:S02]  /*4620*/  USEL UR13, URZ, 0x1, UP2 ;  /* 0x00000001ff0d7887 */ /* 0x000fe40009000000 */
[----:B------:R-:W-:Y:S02]  /*4630*/  USEL UR17, UR17, URZ, UP2 ;  /* 0x000000ff11117287 */ /* 0x000fe40009000000 */
[----:B------:R-:W-:Y:S02]  /*4640*/  UIADD3 UR7, UPT, UPT, UR7, 0x110, URZ ;  /* 0x0000011007077890 */ /* 0x000fe4000fffe0ff */
[----:B------:R-:W-:Y:S01]  /*4650*/  @UP1 ULEA UR4, UR17, UR6, 0x3 ;  /* 0x0000000611041291 */ /* 0x000fe2000f8e18ff */
[----:B------:R-:W-:Y:S01]  /*4660*/  LOP3.LUT R8, R8, UR13, RZ, 0x3c, !PT ;  /* 0x0000000d08087c12 */ /* 0x000fe2000f8e3cff */
[----:B------:R-:W-:Y:S01]  /*4670*/  UMOV UR23, 0xc0004010 ;  /* 0xc000401000177882 */ /* 0x000fe20000000000 */
[----:B------:R-:W-:Y:S01]  /*4680*/  UMOV UR25, 0xc0004010 ;  /* 0xc000401000197882 */ /* 0x000fe20000000000 */
[----:B------:R-:W-:Y:S01]  /*4690*/  UIADD3 UR15, UPT, UPT, UR15, -0x1, URZ ;  /* 0xffffffff0f0f7890 */ /* 0x000fe2000fffe0ff */
[----:B-1----:R-:W-:Y:S01]  /*46a0*/  @P0 SHF.L.U32 R0, R8, 0x1f, RZ ;  /* 0x0000001f08000819 */ /* 0x002fe200000006ff */
[----:B------:R-:W-:Y:S03]  /*46b0*/  UMOV UR14, UR17 ;  /* 0x00000011000e7c82 */ /* 0x000fe60008000000 */
[----:B------:R2:W4:Y:S01]  /*46c0*/  @P0 SYNCS.PHASECHK.TRANS64.TRYWAIT P2, [UR4], R0 ;  /* 0x00000000ff0005a7 */ /* 0x0005220008041104 */
[----:B------:R2:W-:Y:S01]  /*46d0*/  UTCIMMA gdesc[UR24], gdesc[UR22], tmem[UR8], tmem[UR20], idesc[UR21], UP4 ;  /* 0x00ff1416180075ea */ /* 0x0005e2000a000108 */
[----:B------:R-:W-:Y:S01]  /*46e0*/  UPLOP3.LUT UP4, UPT, UPT, UPT, UPT, 0x80, 0x8 ;  /* 0x000000000008789c */ /* 0x000fe20003f8f070 */
[----:B------:R2:W-:Y:S01]  /*46f0*/  UTCBAR [UR7], URZ ;  /* 0x000000ff070073e9 */ /* 0x0005e200080000ff */
[----:B------:R-:W-:Y:S09]  /*4700*/  BRA.U UP0, `(.L_x_89) ;  /* 0xfffffffd008c7547 */ /* 0x000ff2000b83ffff */
.L_x_86:
[----:B------:R-:W-:Y:S01]  /*4710*/  UIADD3 UR18, UPT, UPT, UR18, 0x1, URZ ;  /* 0x0000000112127890 */ /* 0x000fe2000fffe0ff */
[C---:B------:R-:W-:Y:S01]  /*4720*/  ISETP.NE.AND P0, PT, R10.reuse, 0x2, PT ;  /* 0x000000020a00780c */ /* 0x040fe20003f05270 */
[----:B------:R-:W-:Y:S02]  /*4730*/  UIADD3 UR9, UPT, UPT, UR9, 0x260, URZ ;  /* 0x0000026009097890 */ /* 0x000fe4000fffe0ff */
[----:B------:R-:W-:Y:S01]  /*4740*/  UISETP.NE.AND UP0, UPT, UR18, 0x4, UPT ;  /* 0x000000041200788c */ /* 0x000fe2000bf05270 */
[----:B-12---:R-:W-:Y:S02]  /*4750*/  SEL R0, RZ, 0x1, P0 ;  /* 0x00000001ff007807 */ /* 0x006fe40000000000 */
[----:B------:R-:W-:Y:S01]  /*4760*/  SEL R10, R10, RZ, P0 ;  /* 0x000000ff0a0a7207 */ /* 0x000fe20000000000 */
[----:B------:R-:W-:Y:S01]  /*4770*/  USEL UR4, URZ, 0x1, UP0 ;  /* 0x00000001ff047887 */ /* 0x000fe20008000000 */
[----:B------:R-:W-:Y:S01]  /*4780*/  LOP3.LUT R9, R9, R0, RZ, 0x3c, !PT ;  /* 0x0000000009097212 */ /* 0x000fe200078e3cff */
[----:B------:R-:W-:Y:S01]  /*4790*/  USEL UR18, UR18, URZ, UP0 ;  /* 0x000000ff12127287 */ /* 0x000fe20008000000 */
[----:B------:R1:W-:Y:S03]  /*47a0*/  UTCBAR [UR9], URZ ;  /* 0x000000ff090073e9 */ /* 0x0003e600080000ff */
[----:B------:R-:W-:Y:S01]  /*47b0*/  LOP3.LUT R11, R11, UR4, RZ, 0x3c, !PT ;  /* 0x000000040b0b7c12 */ /* 0x000fe2000f8e3cff */
[----:B------:R-:W-:Y:S07]  /*47c0*/  @P1 BRA `(.L_x_90) ;  /* 0xfffffff800dc1947 */ /* 0x000fee000383ffff */
[----:B------:R-:W2:Y:S01]  /*47d0*/  S2UR UR4, SR_CgaCtaId ;  /* 0x00000000000479c3 */ /* 0x000ea20000008800 */
[----:B------:R-:W-:Y:S01]  /*47e0*/  ELECT P0, URZ, PT ;  /* 0x0000000000ff782f */ /* 0x000fe20003800000 */
[----:B------:R-:W-:Y:S01]  /*47f0*/  IMAD.MOV.U32 R0, RZ, RZ, 0x1 ;  /* 0x00000001ff007424 */ /* 0x000fe200078e00ff */
[----:B------:R-:W-:Y:S01]  /*4800*/  UIADD3 UR6, UPT, UPT, UR6, 0x280, URZ ;  /* 0x0000028006067890 */ /* 0x000fe2000fffe0ff */
[----:B------:R-:W-:Y:S01]  /*4810*/  SHF.L.U32 R3, R11, 0x1f, RZ ;  /* 0x0000001f0b037819 */ /* 0x000fe200000006ff */
[----:B------:R-:W-:-:S03]  /*4820*/  UMOV UR5, 0x40 ;  /* 0x0000004000057882 */ /* 0x000fc60000000000 */
[----:B------:R-:W-:Y:S01]  /*4830*/  UVIRTCOUNT.DEALLOC.SMPOOL 0x80 ;  /* 0x000000800000784c */ /* 0x000fe20000000000 */
[----:B--2---:R-:W-:Y:S02]  /*4840*/  ULEA UR4, UR4, UR5, 0x18 ;  /* 0x0000000504047291 */ /* 0x004fe4000f8ec0ff */
[----:B------:R-:W-:-:S07]  /*4850*/  ULEA UR5, UR18, UR6, 0x3 ;  /* 0x0000000612057291 */ /* 0x000fce000f8e18ff */
[----:B------:R2:W-:Y:S02]  /*4860*/  @P0 STS.U8 [UR4+0x1c], R0 ;  /* 0x00001c00ff000988 */ /* 0x0005e40008000004 */
[----:B------:R-:W3:Y:S02]  /*4870*/  SYNCS.PHASECHK.TRANS64.TRYWAIT P0, [UR5], R3 ;  /* 0x00000003ff0075a7 */ /* 0x000ee40008001105 */
[----:B--23--:R-:W-:Y:S05]  /*4880*/  @!P0 BRA `(.L_x_91) ;  /* 0x0000004400688947 */ /* 0x00cfea0003800000 */
.L_x_206:
[----:B------:R-:W-:-:S04]  /*4890*/  UIADD3 UR7, UPT, UPT, UR18, 0x1, URZ ;  /* 0x0000000112077890 */ /* 0x000fc8000fffe0ff */
[----:B------:R-:W-:-:S04]  /*48a0*/  UISETP.NE.AND UP0, UPT, UR7, 0x4, UPT ;  /* 0x000000040700788c */ /* 0x000fc8000bf05270 */
[----:B------:R-:W-:Y:S02]  /*48b0*/  USEL UR8, URZ, 0x1, UP0 ;  /* 0x00000001ff087887 */ /* 0x000fe40008000000 */
[----:B------:R-:W-:-:S04]  /*48c0*/  USEL UR7, UR7, URZ, UP0 ;  /* 0x000000ff07077287 */ /* 0x000fc80008000000 */
[----:B------:R-:W-:Y:S01]  /*48d0*/  ULEA UR5, UR7, UR6, 0x3 ;  /* 0x0000000607057291 */ /* 0x000fe2000f8e18ff */
[----:B------:R-:W-:-:S04]  /*48e0*/  LOP3.LUT R2, R11, UR8, RZ, 0x3c, !PT ;  /* 0x000000080b027c12 */ /* 0x000fc8000f8e3cff */
[----:B--2---:R-:W-:-:S04]  /*48f0*/  SHF.L.U32 R3, R2, 0x1f, RZ ;  /* 0x0000001f02037819 */ /* 0x004fc800000006ff */
[----:B------:R-:W2:Y:S02]  /*4900*/  SYNCS.PHASECHK.TRANS64.TRYWAIT P0, [UR5], R3 ;  /* 0x00000003ff0075a7 */ /* 0x000ea40008001105 */
[----:B--2---:R-:W-:Y:S05]  /*4910*/  @!P0 BRA `(.L_x_92) ;  /* 0x00000044005c8947 */ /* 0x004fea0003800000 */
.L_x_208:
        /* <DEDUP_REMOVED lines=9> */
.L_x_210:
[----:B------:R-:W-:-:S04]  /*49b0*/  UIADD3 UR7, UPT, UPT, UR7, 0x1, URZ ;  /* 0x0000000107077890 */ /* 0x000fc8000fffe0ff */
[----:B------:R-:W-:-:S04]  /*49c0*/  UISETP.NE.AND UP0, UPT, UR7, 0x4, UPT ;  /* 0x000000040700788c */ /* 0x000fc8000bf05270 */
[----:B------:R-:W-:Y:S02]  /*49d0*/  USEL UR5, URZ, 0x1, UP0 ;  /* 0x00000001ff057887 */ /* 0x000fe40008000000 */
[----:B------:R-:W-:-:S04]  /*49e0*/  USEL UR7, UR7, URZ, UP0 ;  /* 0x000000ff07077287 */ /* 0x000fc80008000000 */
[----:B------:R-:W-:Y:S01]  /*49f0*/  ULEA UR7, UR7, UR6, 0x3 ;  /* 0x0000000607077291 */ /* 0x000fe2000f8e18ff */
[----:B--2---:R-:W-:-:S04]  /*4a00*/  LOP3.LUT R3, R2, UR5, RZ, 0x3c, !PT ;  /* 0x0000000502037c12 */ /* 0x004fc8000f8e3cff */
[----:B------:R-:W-:-:S04]  /*4a10*/  SHF.L.U32 R3, R3, 0x1f, RZ ;  /* 0x0000001f03037819 */ /* 0x000fc800000006ff */
[----:B------:R-:W2:Y:S02]  /*4a20*/  SYNCS.PHASECHK.TRANS64.TRYWAIT P0, [UR7], R3 ;  /* 0x00000003ff0075a7 */ /* 0x000ea40008001107 */
[----:B--2---:R-:W-:Y:S05]  /*4a30*/  @!P0 BRA `(.L_x_94) ;  /* 0x0000004400448947 */ /* 0x004fea0003800000 */
.L_x_212:
[----:B------:R-:W-:Y:S01]  /*4a40*/  NOP ;  /* 0x0000000000007918 */ /* 0x000fe20000000000 */
[----:B--2---:R-:W2:Y:S01]  /*4a50*/  LDS R0, [UR4+0x14] ;  /* 0x00001404ff007984 */ /* 0x004ea20008000800 */
[----:B------:R-:W-:Y:S01]  /*4a60*/  ULOP3.LUT UR6, UR19, 0xffff, URZ, 0xc0, !UPT ;  /* 0x0000ffff13067892 */ /* 0x000fe2000f8ec0ff */
[----:B------:R-:W-:Y:S01]  /*4a70*/  UMOV UR8, 0xffff ;  /* 0x0000ffff00087882 */ /* 0x000fe20000000000 */
[----:B------:R-:W-:Y:S02]  /*4a80*/  UMOV UR5, 0x1 ;  /* 0x0000000100057882 */ /* 0x000fe40000000000 */
[----:B------:R-:W-:-:S04]  /*4a90*/  USHF.R.U32.HI UR6, URZ, 0x5, UR6 ;  /* 0x00000005ff067899 */ /* 0x000fc80008011606 */
[----:B------:R-:W-:Y:S02]  /*4aa0*/  USHF.L.U32 UR8, UR8, UR6, URZ ;  /* 0x0000000608087299 */ /* 0x000fe400080006ff */
[----:B------:R-:W-:-:S04]  /*4ab0*/  USHF.L.U32 UR5, UR5, UR6, URZ ;  /* 0x0000000605057299 */ /* 0x000fc800080006ff */
[----:B--2---:R-:W-:-:S04]  /*4ac0*/  LOP3.LUT R0, R0, UR8, RZ, 0xc0, !PT ;  /* 0x0000000800007c12 */ /* 0x004fc8000f8ec0ff */
[----:B------:R-:W-:-:S13]  /*4ad0*/  ISETP.NE.AND P0, PT, R0, UR8, PT ;  /* 0x0000000800007c0c */ /* 0x000fda000bf05270 */
[----:B------:R-:W-:Y:S05]  /*4ae0*/  @P0 BRA `(.L_x_95) ;  /* 0x0000000000580947 */ /* 0x000fea0003800000 */
[----:B------:R-:W2:Y:S02]  /*4af0*/  LDS R0, [UR4+0x18] ;  /* 0x00001804ff007984 */ /* 0x000ea40008000800 */
[----:B--2---:R-:W-:-:S04]  /*4b00*/  LOP3.LUT R0, R0, UR5, RZ, 0xc0, !PT ;  /* 0x0000000500007c12 */ /* 0x004fc8000f8ec0ff */
[----:B------:R-:W-:-:S13]  /*4b10*/  ISETP.NE.AND P0, PT, R0, UR5, PT ;  /* 0x0000000500007c0c */ /* 0x000fda000bf05270 */
[----:B------:R-:W-:Y:S05]  /*4b20*/  @P0 BRA `(.L_x_96) ;  /* 0x00000000003c0947 */ /* 0x000fea0003800000 */
[----:B------:R-:W2:Y:S01]  /*4b30*/  S2R R2, SR_LANEID ;  /* 0x0000000000027919 */ /* 0x000ea20000000000 */
[----:B------:R-:W-:Y:S01]  /*4b40*/  ULOP3.LUT UR8, URZ, UR8, URZ, 0x33, !UPT ;  /* 0x00000008ff087292 */ /* 0x000fe2000f8e33ff */
[----:B------:R-:W-:Y:S01]  /*4b50*/  LOP3.LUT R4, RZ, UR5, RZ, 0x33, !PT ;  /* 0x00000005ff047c12 */ /* 0x000fe2000f8e33ff */
[----:B------:R-:W-:Y:S02]  /*4b60*/  VOTEU.ANY UR7, UPT, PT ;  /* 0x0000000000077886 */ /* 0x000fe400038e0100 */
[----:B------:R-:W-:Y:S01]  /*4b70*/  UFLO.U32 UR7, UR7 ;  /* 0x00000007000772bd */ /* 0x000fe200080e0000 */
[----:B------:R-:W3:Y:S01]  /*4b80*/  REDUX UR5, R4 ;  /* 0x00000000040573c4 */ /* 0x000ee20000000000 */
[----:B------:R-:W-:-:S06]  /*4b90*/  IMAD.U32 R0, RZ, RZ, UR8 ;  /* 0x00000008ff007e24 */ /* 0x000fcc000f8e00ff */
[----:B------:R1:W-:Y:S01]  /*4ba0*/  UTCATOMSWS.AND URZ, UR8 ;  /* 0x0000000800ff79e3 */ /* 0x0003e20008000000 */
[----:B------:R-:W4:Y:S01]  /*4bb0*/  REDUX UR6, R0 ;  /* 0x00000000000673c4 */ /* 0x000f220000000000 */
[----:B--2---:R-:W-:Y:S01]  /*4bc0*/  ISETP.EQ.U32.AND P0, PT, R2, UR7, PT ;  /* 0x0000000702007c0c */ /* 0x004fe2000bf02070 */
[----:B---3--:R-:W-:Y:S01]  /*4bd0*/  IMAD.U32 R2, RZ, RZ, UR5 ;  /* 0x00000005ff027e24 */ /* 0x008fe2000f8e00ff */
[----:B----4-:R-:W-:-:S11]  /*4be0*/  MOV R3, UR6 ;  /* 0x0000000600037c02 */ /* 0x010fd60008000f00 */
[----:B------:R1:W-:Y:S04]  /*4bf0*/  @P0 ATOMS.AND RZ, [UR4+0x14], R3 ;  /* 0x00001403ffff098c */ /* 0x0003e8000a800004 */
[----:B------:R1:W-:Y:S01]  /*4c00*/  @P0 ATOMS.AND RZ, [UR4+0x18], R2 ;  /* 0x00001802ffff098c */ /* 0x0003e2000a800004 */
[----:B------:R-:W-:Y:S05]  /*4c10*/  BRA `(.L_x_97) ;  /* 0x0000000000147947 */ /* 0x000fea0003800000 */
.L_x_96:
[----:B------:R-:W-:Y:S02]  /*4c20*/  MOV R2, 0x4c40 ;  /* 0x00004c4000027802 */ /* 0x000fe40000000f00 */
[----:B-1--45:R-:W-:Y:S05]  /*4c30*/  CALL.REL.NOINC `($__internal_0_$__cuda_sm10x_tcgen05_guardrail_trap_col_being_dealloced_not_returned_by_alloc) ;  /* 0x0000004400607944 */ /* 0x032fea0003c00000 */
[----:B------:R-:W-:Y:S05]  /*4c40*/  BRA `(.L_x_97) ;  /* 0x0000000000087947 */ /* 0x000fea0003800000 */
.L_x_95:
[----:B------:R-:W-:Y:S02]  /*4c50*/  MOV R2, 0x4c70 ;  /* 0x00004c7000027802 */ /* 0x000fe40000000f00 */
[----:B-1--45:R-:W-:Y:S05]  /*4c60*/  CALL.REL.NOINC `($__internal_2_$__cuda_sm10x_tcgen05_guardrail_trap_unallocated_columns_being_dealloced) ;  /* 0x00000044006c7944 */ /* 0x032fea0003c00000 */
.L_x_97:
[----:B------:R-:W-:Y:S01]  /*4c70*/  NOP ;  /* 0x0000000000007918 */ /* 0x000fe20000000000 */
[----:B-1----:R-:W-:Y:S05]  /*4c80*/  EXIT ;  /* 0x000000000000794d */ /* 0x002fea0003800000 */
.L_x_79:
[----:B------:R-:W-:-:S09]  /*4c90*/  UISETP.NE.OR UP2, UPT, UR8, 0x3, !UP2 ;  /* 0x000000030800788c */ /* 0x000fd2000d745670 */
[----:B------:R-:W-:Y:S05]  /*4ca0*/  BRA.U UP2, `(.L_x_98) ;  /* 0x0000000902c87547 */ /* 0x000fea000b800000 */
[----:B------:R-:W1:Y:S01]  /*4cb0*/  LDCU.64 UR6, c[0x0][0x888] ;  /* 0x00011100ff0677ac */ /* 0x000e620008000a00 */
[----:B------:R-:W2:Y:S01]  /*4cc0*/  LDC R0, c[0x0][0xb30] ;  /* 0x0002cc00ff007b82 */ /* 0x000ea20000000800 */
[----:B------:R-:W-:Y:S01]  /*4cd0*/  IMAD.MOV.U32 R30, RZ, RZ, 0x1 ;  /* 0x00000001ff1e7424 */ /* 0x000fe200078e00ff */
[----:B------:R-:W-:Y:S01]  /*4ce0*/  CS2R R28, SRZ ;  /* 0x00000000001c7805 */ /* 0x000fe2000001ff00 */
[----:B------:R-:W4:Y:S01]  /*4cf0*/  LDCU.64 UR4, c[0x0][0x890] ;  /* 0x00011200ff0477ac */ /* 0x000f220008000a00 */
[----:B------:R-:W-:Y:S01]  /*4d00*/  IMAD.MOV.U32 R25, RZ, RZ, 0x2000 ;  /* 0x00002000ff197424 */ /* 0x000fe200078e00ff */
[----:B------:R-:W-:-:S03]  /*4d10*/  UMOV UR8, 0x400 ;  /* 0x0000040000087882 */ /* 0x000fc60000000000 */
[----:B------:R-:W3:Y:S01]  /*4d20*/  LDC R19, c[0x0][0x370] ;  /* 0x0000dc00ff137b82 */ /* 0x000ee20000000800 */
[----:B------:R-:W-:-:S07]  /*4d30*/  UPLOP3.LUT UP1, UPT, UPT, UPT, UPT, 0x40, 0x4 ;  /* 0x000000000004789c */ /* 0x000fce0003f2e870 */
[----:B------:R-:W3:Y:S01]  /*4d40*/  LDC R2, c[0x0][0xb0c] ;  /* 0x0002c300ff027b82 */ /* 0x000ee20000000800 */
[----:B-1----:R-:W-:Y:S02]  /*4d50*/  UISETP.NE.U32.AND UP2, UPT, UR6, URZ, UPT ;  /* 0x000000ff0600728c */ /* 0x002fe4000bf45070 */
[----:B------:R-:W-:Y:S02]  /*4d60*/  ULEA UR6, UR37, UR8, 0x18 ;  /* 0x0000000825067291 */ /* 0x000fe4000f8ec0ff */
[----:B------:R-:W-:Y:S02]  /*4d70*/  UISETP.NE.AND.EX UP2, UPT, UR7, URZ, UPT, UP2 ;  /* 0x000000ff0700728c */ /* 0x000fe4000bf45320 */
[----:B------:R-:W-:Y:S01]  /*4d80*/  UIADD3 UR7, UPT, UPT, UR6, 0x220, URZ ;  /* 0x0000022006077890 */ /* 0x000fe2000fffe0ff */
[----:B------:R-:W1:Y:S01]  /*4d90*/  LDC R18, c[0x0][0xb20] ;  /* 0x0002c800ff127b82 */ /* 0x000e620000000800 */
[----:B----4-:R-:W-:Y:S01]  /*4da0*/  UISETP.NE.U32.AND UP3, UPT, UR4, URZ, UPT ;  /* 0x000000ff0400728c */ /* 0x010fe2000bf65070 */
[----:B--2---:R-:W-:Y:S01]  /*4db0*/  ISETP.NE.AND P1, PT, R0, 0x1, PT ;  /* 0x000000010000780c */ /* 0x004fe20003f25270 */
[----:B------:R-:W-:-:S02]  /*4dc0*/  UPRMT UR37, UR37, 0x654, UR7 ;  /* 0x0000065425257896 */ /* 0x000fc40008000007 */
[----:B------:R-:W-:-:S03]  /*4dd0*/  UISETP.NE.AND.EX UP3, UPT, UR5, URZ, UPT, UP3 ;  /* 0x000000ff0500728c */ /* 0x000fc6000bf65330 */
[----:B------:R-:W2:Y:S08]  /*4de0*/  LDC.64 R32, c[0x0][0x348] ;  /* 0x0000d200ff207b82 */ /* 0x000eb00000000a00 */
[----:B------:R-:W4:Y:S08]  /*4df0*/  LDC.64 R16, c[0x0][0xb10] ;  /* 0x0002c400ff107b82 */ /* 0x000f300000000a00 */
[----:B------:R-:W1:Y:S08]  /*4e00*/  LDC.64 R6, c[0x0][0xb18] ;  /* 0x0002c600ff067b82 */ /* 0x000e700000000a00 */
[----:B------:R-:W1:Y:S08]  /*4e10*/  LDC.64 R4, c[0x0][0xb28] ;  /* 0x0002ca00ff047b82 */ /* 0x000e700000000a00 */
[----:B---3--:R-:W1:Y:S02]  /*4e20*/  LDC R24, c[0x0][0x374] ;  /* 0x0000dd00ff187b82 */ /* 0x008e640000000800 */
.L_x_106:
[C---:B------:R-:W-:Y:S02]  /*4e30*/  LEA R0, R29.reuse, UR6, 0x3 ;  /* 0x000000061d007c11 */ /* 0x040fe4000f8e18ff */
[----:B------:R-:W-:Y:S02]  /*4e40*/  SHF.L.U32 R3, R28, 0x1f, RZ ;  /* 0x0000001f1c037819 */ /* 0x000fe400000006ff */
[----:B------:R-:W-:Y:S02]  /*4e50*/  LEA R20, R29, UR6, 0x4 ;  /* 0x000000061d147c11 */ /* 0x000fe4000f8e20ff */
[----:B---3--:R-:W3:Y:S02]  /*4e60*/  SYNCS.PHASECHK.TRANS64.TRYWAIT P0, [R0+URZ+0x240], R3 ;  /* 0x00024003000075a7 */ /* 0x008ee400080011ff */
[----:B---3--:R-:W-:Y:S05]  /*4e70*/  @!P0 BRA `(.L_x_99) ;  /* 0x00000040004c8947 */ /* 0x008fea0003800000 */
.L_x_213:
[----:B------:R-:W-:Y:S01]  /*4e80*/  ISETP.GE.AND P0, PT, R72, 0x1, PT ;  /* 0x000000014800780c */ /* 0x000fe20003f06270 */
[----:B------:R-:W1:Y:S01]  /*4e90*/  LDS.128 R20, [R20+0x2d0] ;  /* 0x0002d00014147984 */ /* 0x000e620000000c00 */
[----:B------:R-:W-:Y:S01]  /*4ea0*/  ISETP.NE.U32.AND P4, PT, RZ, UR4, PT ;  /* 0x00000004ff007c0c */ /* 0x000fe2000bf85070 */
[----:B---3--:R-:W-:Y:S01]  /*4eb0*/  VIADD R0, R0, 0x250 ;  /* 0x0000025000007836 */ /* 0x008fe20000000000 */
[----:B------:R-:W-:Y:S02]  /*4ec0*/  SHF.L.U32 R26, R30, 0x1f, RZ ;  /* 0x0000001f1e1a7819 */ /* 0x000fe400000006ff */
[----:B------:R-:W-:Y:S02]  /*4ed0*/  ISETP.NE.AND.EX P4, PT, RZ, UR5, PT, P4 ;  /* 0x00000005ff007c0c */ /* 0x000fe4000bf85340 */
[----:B------:R-:W-:Y:S01]  /*4ee0*/  PRMT R0, RZ, 0x654, R0 ;  /* 0x00000654ff007816 */ /* 0x000fe20000000000 */
[----:B------:R-:W-:Y:S01]  /*4ef0*/  @!PT LDS RZ, [RZ] ;  /* 0x00000000fffff984 */ /* 0x000fe20000000800 */
[----:B------:R-:W-:Y:S01]  /*4f00*/  @!PT LDS RZ, [RZ] ;  /* 0x00000000fffff984 */ /* 0x000fe20000000800 */
[----:B------:R-:W-:Y:S01]  /*4f10*/  @!PT LDS RZ, [RZ] ;  /* 0x00000000fffff984 */ /* 0x000fe20000000800 */
[----:B------:R-:W-:Y:S01]  /*4f20*/  @!PT LDS RZ, [RZ] ;  /* 0x00000000fffff984 */ /* 0x000fe20000000800 */
[----:B------:R3:W-:Y:S06]  /*4f30*/  MEMBAR.ALL.CTA ;  /* 0x0000000000007992 */ /* 0x0007ec0000008000 */
[----:B---3--:R-:W3:Y:S02]  /*4f40*/  FENCE.VIEW.ASYNC.S ;  /* 0x00000000000073c6 */ /* 0x008ee40000000000 */
[----:B---3--:R3:W-:Y:S01]  /*4f50*/  SYNCS.ARRIVE.TRANS64.RED.A1T0 RZ, [R0+URZ], RZ ;  /* 0x000000ff00ff79a7 */ /* 0x0087e200081004ff */
[----:B-1----:R-:W-:Y:S11]  /*4f60*/  LOP3.LUT P3, RZ, R22, 0x1, RZ, 0xc0, !PT ;  /* 0x0000000116ff7812 */ /* 0x002ff6000786c0ff */
[----:B------:R-:W-:Y:S02]  /*4f70*/  @!UPT UIADD3 URZ, UPT, UPT, URZ, URZ, URZ ;  /* 0x000000fffffff290 */ /* 0x000fe4000fffe0ff */
[----:B------:R-:W-:Y:S02]  /*4f80*/  @P3 MOV R13, R20 ;  /* 0x00000014000d3202 */ /* 0x000fe40000000f00 */
[----:B------:R-:W-:Y:S01]  /*4f90*/  @P3 LOP3.LUT R8, R21, 0xffff, RZ, 0xc0, !PT ;  /* 0x0000ffff15083812 */ /* 0x000fe200078ec0ff */
[----:B---3--:R-:W-:Y:S06]  /*4fa0*/  @!P0 BRA `(.L_x_100) ;  /* 0x0000000000a48947 */ /* 0x008fec0003800000 */
[----:B------:R-:W-:Y:S01]  /*4fb0*/  IMAD.HI.U32 R31, R24, R7, RZ ;  /* 0x00000007181f7227 */ /* 0x000fe200078e00ff */
[----:B------:R-:W-:Y:S02]  /*4fc0*/  ISETP.NE.AND P0, PT, R6, 0x1, PT ;  /* 0x000000010600780c */ /* 0x000fe40003f05270 */
[----:B------:R-:W-:Y:S01]  /*4fd0*/  ISETP.NE.AND P2, PT, R72, 0x1, PT ;  /* 0x000000014800780c */ /* 0x000fe20003f45270 */
[----:B----4-:R-:W-:Y:S01]  /*4fe0*/  IMAD.HI.U32 R34, R19, R16, RZ ;  /* 0x0000001013227227 */ /* 0x010fe200078e00ff */
[----:B------:R-:W-:Y:S02]  /*4ff0*/  SHF.R.U32.HI R31, RZ, R18, R31 ;  /* 0x00000012ff1f7219 */ /* 0x000fe4000001161f */
[----:B------:R-:W-:Y:S01]  /*5000*/  ISETP.NE.AND P5, PT, R2, 0x1, PT ;  /* 0x000000010200780c */ /* 0x000fe20003fa5270 */
[----:B------:R-:W-:Y:S01]  /*5010*/  IMAD.HI.U32 R36, R13, R16, RZ ;  /* 0x000000100d247227 */ /* 0x000fe200078e00ff */
[----:B------:R-:W-:Y:S02]  /*5020*/  SHF.R.U32.HI R34, RZ, R17, R34 ;  /* 0x00000011ff227219 */ /* 0x000fe40000011622 */
[----:B------:R-:W-:Y:S01]  /*5030*/  SEL R3, R24, R31, !P0 ;  /* 0x0000001f18037207 */ /* 0x000fe20004000000 */
[C---:B------:R-:W-:Y:S01]  /*5040*/  IMAD.HI.U32 R31, R8.reuse, R7, RZ ;  /* 0x00000007081f7227 */ /* 0x040fe200078e00ff */
[----:B------:R-:W-:Y:S02]  /*5050*/  SEL R11, R19, R34, !P5 ;  /* 0x00000022130b7207 */ /* 0x000fe40006800000 */
[----:B------:R-:W-:Y:S01]  /*5060*/  SHF.R.U32.HI R36, RZ, R17, R36 ;  /* 0x00000011ff247219 */ /* 0x000fe20000011624 */
[----:B------:R-:W-:Y:S01]  /*5070*/  IMAD.HI.U32 R38, R3, R4, RZ ;  /* 0x0000000403267227 */ /* 0x000fe200078e00ff */
[----:B------:R-:W-:Y:S03]  /*5080*/  SHF.R.U32.HI R31, RZ, R18, R31 ;  /* 0x00000012ff1f7219 */ /* 0x000fe6000001161f */
[----:B------:R-:W-:Y:S01]  /*5090*/  IMAD.HI.U32 R34, R11, R4, RZ ;  /* 0x000000040b227227 */ /* 0x000fe200078e00ff */
[----:B------:R-:W-:Y:S02]  /*50a0*/  @P2 SHF.R.U32.HI R3, RZ, R5, R38 ;  /* 0x00000005ff032219 */ /* 0x000fe40000011626 */
[----:B------:R-:W-:Y:S02]  /*50b0*/  SEL R9, R8, R31, !P0 ;  /* 0x0000001f08097207 */ /* 0x000fe40004000000 */
[----:B------:R-:W-:Y:S01]  /*50c0*/  @P2 SHF.R.U32.HI R11, RZ, R5, R34 ;  /* 0x00000005ff0b2219 */ /* 0x000fe20000011622 */
[C---:B------:R-:W-:Y:S01]  /*50d0*/  IMAD R10, R72.reuse, R3, RZ ;  /* 0x00000003480a7224 */ /* 0x040fe200078e02ff */
[----:B------:R-:W-:Y:S01]  /*50e0*/  SEL R3, R13, R36, !P5 ;  /* 0x000000240d037207 */ /* 0x000fe20006800000 */
[C---:B------:R-:W-:Y:S03]  /*50f0*/  IMAD.HI.U32 R14, R9.reuse, R4, RZ ;  /* 0x00000004090e7227 */ /* 0x040fe600078e00ff */
[----:B------:R-:W-:Y:S01]  /*5100*/  ISETP.GE.AND P0, PT, R9, R10, PT ;  /* 0x0000000a0900720c */ /* 0x000fe20003f06270 */
[C---:B------:R-:W-:Y:S01]  /*5110*/  IMAD R12, R72.reuse, R11, RZ ;  /* 0x0000000b480c7224 */ /* 0x040fe200078e02ff */
[-C--:B------:R-:W-:Y:S04]  /*5120*/  SHF.R.U32.HI R14, RZ, R5.reuse, R14 ;  /* 0x00000005ff0e7219 */ /* 0x080fe8000001160e */
[----:B------:R-:W-:Y:S02]  /*5130*/  ISETP.GE.OR P0, PT, R3, R12, P0 ;  /* 0x0000000c0300720c */ /* 0x000fe40000706670 */
[----:B------:R-:W-:Y:S05]  /*5140*/  SEL R15, R9, R14, !P2 ;  /* 0x0000000e090f7207 */ /* 0x000fea0005000000 */
[----:B------:R-:W-:Y:S04]  /*5150*/  IMAD.MOV R14, RZ, RZ, -R15 ;  /* 0x000000ffff0e7224 */ /* 0x000fe800078e0a0f */
[----:B------:R-:W-:Y:S02]  /*5160*/  IMAD R14, R72, R14, R9 ;  /* 0x0000000e480e7224 */ /* 0x000fe400078e0209 */
[C---:B------:R-:W-:Y:S05]  /*5170*/  @!P0 IMAD.HI.U32 R10, R3.reuse, R4, RZ ;  /* 0x00000004030a8227 */ /* 0x040fea00078e00ff */
[----:B------:R-:W-:Y:S04]  /*5180*/  @!P0 SHF.R.U32.HI R10, RZ, R5, R10 ;  /* 0x00000005ff0a8219 */ /* 0x000fe8000001160a */
[----:B------:R-:W-:Y:S01]  /*5190*/  @!P0 SEL R0, R3, R10, !P2 ;  /* 0x0000000a03008207 */ /* 0x000fe20005000000 */
[----:B------:R-:W-:Y:S03]  /*51a0*/  IMAD.MOV R10, RZ, RZ, -R3 ;  /* 0x000000ffff0a7224 */ /* 0x000fe600078e0a03 */
[----:B------:R-:W-:Y:S01]  /*51b0*/  @!P0 IADD3 R15, PT, PT, R15, -R0, RZ ;  /* 0x800000000f0f8210 */ /* 0x000fe20007ffe0ff */
[----:B------:R-:W-:Y:S01]  /*51c0*/  @!P0 IMAD R0, R11, R14, R0 ;  /* 0x0000000e0b008224 */ /* 0x000fe200078e0200 */
[----:B------:R-:W-:Y:S01]  /*51d0*/  IADD3 R11, PT, PT, -R9, RZ, RZ ;  /* 0x000000ff090b7210 */ /* 0x000fe20007ffe1ff */
[----:B------:R-:W-:Y:S02]  /*51e0*/  IMAD R13, R2, R10, R13 ;  /* 0x0000000a020d7224 */ /* 0x000fe400078e020d */
[----:B------:R-:W-:Y:S02]  /*51f0*/  @!P0 IMAD R9, R15, R72, R3 ;  /* 0x000000480f098224 */ /* 0x000fe400078e0203 */
[----:B------:R-:W-:Y:S02]  /*5200*/  @!P0 IMAD.MOV.U32 R3, RZ, RZ, R0 ;  /* 0x000000ffff038224 */ /* 0x000fe400078e0000 */
[----:B------:R-:W-:Y:S02]  /*5210*/  IMAD R8, R6, R11, R8 ;  /* 0x0000000b06087224 */ /* 0x000fe400078e0208 */
[----:B------:R-:W-:Y:S02]  /*5220*/  IMAD R13, R3, R2, R13 ;  /* 0x00000002030d7224 */ /* 0x000fe400078e020d */
[----:B------:R-:W-:Y:S02]  /*5230*/  IMAD R8, R9, R6, R8 ;  /* 0x0000000609087224 */ /* 0x000fe400078e0208 */
.L_x_100:
[----:B------:R-:W-:Y:S05]  /*5240*/  BRA.U UP1, `(.L_x_101) ;  /* 0x0000000101107547 */ /* 0x000fea000b800000 */
[----:B------:R-:W-:Y:S04]  /*5250*/  MOV R0, UR13 ;  /* 0x0000000d00007c02 */ /* 0x000fe80008000f00 */
[----:B------:R-:W-:Y:S04]  /*5260*/  SHF.L.U32 R3, R0, 0x1f, RZ ;  /* 0x0000001f00037819 */ /* 0x000fe800000006ff */
[----:B------:R-:W1:Y:S02]  /*5270*/  SYNCS.PHASECHK.TRANS64.TRYWAIT P0, [UR6+0x238], R3 ;  /* 0x00023803ff0075a7 */ /* 0x000e640008001106 */
[----:B-1----:R-:W-:Y:S05]  /*5280*/  @!P0 BRA `(.L_x_102) ;  /* 0x0000003c005c8947 */ /* 0x002fea0003800000 */
.L_x_101:
[----:B------:R-:W-:Y:S05]  /*5290*/  BRA.U !UP3, `(.L_x_103) ;  /* 0x000000010b347547 */ /* 0x000fea000b800000 */
[----:B------:R-:W-:Y:S01]  /*52a0*/  UPLOP3.LUT UP0, UPT, UPT, UPT, UP2, 0x80, 0x8 ;  /* 0x000000000008789c */ /* 0x000fe20003f0f020 */
[----:B-1----:R-:W-:Y:S02]  /*52b0*/  HFMA2 R0, -RZ, RZ, 0, 5.9604644775390625e-08 ;  /* 0x00000001ff007431 */ /* 0x002fe400000001ff */
[----:B------:R-:W-:Y:S03]  /*52c0*/  IMAD.MOV.U32 R168, RZ, RZ, 0x1 ;  /* 0x00000001ffa87424 */ /* 0x000fe600078e00ff */
[----:B------:R-:W-:Y:S05]  /*52d0*/  PLOP3.LUT P0, PT, PT, PT, UP0, 0x80, 0x8 ;  /* 0x000000000008781c */ /* 0x000fea0003f0f008 */
[----:B------:R-:W1:Y:S01]  /*52e0*/  @UP0 LDCU.64 UR8, c[0x0][0x888] ;  /* 0x00011100ff0807ac */ /* 0x000e620008000a00 */
[----:B------:R-:W-:Y:S07]  /*52f0*/  @UP0 UIMAD UR7, UR36, UR4, URZ ;  /* 0x00000004240702a4 */ /* 0x000fee000f8e02ff */
[----:B------:R-:W-:Y:S01]  /*5300*/  @!P0 PRMT R168, R0, 0x7610, R168 ;  /* 0x0000761000a88816 */ /* 0x000fe200000000a8 */
[----:B-1----:R-:W-:Y:S03]  /*5310*/  @UP0 UIMAD.WIDE UR8, UR7, 0x4, UR8 ;  /* 0x00000004070808a5 */ /* 0x002fe6000f8e0208 */
[----:B------:R-:W1:Y:S03]  /*5320*/  @!UP0 LDCU UR7, c[0x0][0x880] ;  /* 0x00011000ff0787ac */ /* 0x000e660008000800 */
[----:B------:R-:W-:Y:S01]  /*5330*/  IMAD.U32 R10, RZ, RZ, UR8 ;  /* 0x00000008ff0a7e24 */ /* 0x000fe2000f8e00ff */
[----:B------:R-:W-:Y:S05]  /*5340*/  MOV R11, UR9 ;  /* 0x00000009000b7c02 */ /* 0x000fea0008000f00 */
[----:B-----5:R3:W5:Y:S02]  /*5350*/  @P0 LDG.E R80, desc[UR40][R10.64] ;  /* 0x000000280a500981 */ /* 0x020764000c1e1900 */
[----:B-1-3--:R-:W-:Y:S07]  /*5360*/  @!P0 IMAD.U32 R80, RZ, RZ, UR7 ;  /* 0x00000007ff508e24 */ /* 0x00afee000f8e00ff */
.L_x_103:
[----:B-----5:R-:W-:Y:S01]  /*5370*/  @!P4 ISETP.EQ.AND P5, PT, R80, RZ, PT ;  /* 0x000000ff5000c20c */ /* 0x020fe20003fa2270 */
[----:B------:R-:W-:Y:S01]  /*5380*/  @!UPT UIADD3 URZ, UPT, UPT, URZ, URZ, URZ ;  /* 0x000000fffffff290 */ /* 0x000fe2000fffe0ff */
[----:B------:R-:W-:Y:S11]  /*5390*/  @!P4 BRA `(.L_x_104) ;  /* 0x000000000014c947 */ /* 0x000ff60003800000 */
[----:B------:R-:W-:Y:S02]  /*53a0*/  LOP3.LUT P0, RZ, R168, 0xff, RZ, 0xc0, !PT ;  /* 0x000000ffa8ff7812 */ /* 0x000fe4000780c0ff */
[----:B------:R-:W-:Y:S04]  /*53b0*/  PLOP3.LUT P5, PT, PT, PT, UP0, 0x80, 0x8 ;  /* 0x000000000008781c */ /* 0x000fe80003faf008 */
[----:B------:R-:W-:Y:S07]  /*53c0*/  PLOP3.LUT P5, PT, P5, PT, PT, 0x8, 0x80 ;  /* 0x000000000080781c */ /* 0x000fee0002fae170 */
[----:B------:R-:W-:Y:S11]  /*53d0*/  @P0 ISETP.EQ.AND P5, PT, R80, RZ, PT ;  /* 0x000000ff5000020c */ /* 0x000ff60003fa2270 */
[----:B------:R-:W-:Y:S02]  /*53e0*/  @!UPT UIADD3 URZ, UPT, UPT, URZ, URZ, URZ ;  /* 0x000000fffffff290 */ /* 0x000fe4000fffe0ff */
.L_x_104:
[----:B------:R-:W3:Y:S01]  /*53f0*/  SYNCS.PHASECHK.TRANS64.TRYWAIT P4, [UR6+0x228], R26 ;  /* 0x0002281aff0075a7 */ /* 0x000ee20008081106 */
[----:B------:R-:W-:Y:S01]  /*5400*/  @P3 SHF.R.U32.HI R27, RZ, 0x10, R21 ;  /* 0x00000010ff1b3819 */ /* 0x000fe20000011615 */
[----:B------:R-:W-:Y:S01]  /*5410*/  VIADD R29, R29, 0x1 ;  /* 0x000000011d1d7836 */ /* 0x000fe20000000000 */
[----:B------:R-:W5:Y:S08]  /*5420*/  LDC.64 R14, c[0x0][0xb10] ;  /* 0x0002c400ff0e7b82 */ /* 0x000f700000000a00 */
[----:B------:R-:W2:Y:S08]  /*5430*/  LDC.64 R10, c[0x0][0xb18] ;  /* 0x0002c600ff0a7b82 */ /* 0x000eb00000000a00 */
[----:B-1----:R-:W1:Y:S08]  /*5440*/  @!P1 LDC R0, c[0x0][0xb20] ;  /* 0x0002c800ff009b82 */ /* 0x002e700000000800 */
[----:B------:R-:W4:Y:S01]  /*5450*/  @!P1 LDC R3, c[0x0][0xb0c] ;  /* 0x0002c300ff039b82 */ /* 0x000f220000000800 */
[----:B-----5:R-:W-:Y:S05]  /*5460*/  @!P1 IMAD.HI.U32 R14, R13, R14, RZ ;  /* 0x0000000e0d0e9227 */ /* 0x020fea00078e00ff */
[----:B------:R-:W-:Y:S01]  /*5470*/  @!P1 SHF.R.U32.HI R14, RZ, R15, R14 ;  /* 0x0000000fff0e9219 */ /* 0x000fe2000001160e */
[----:B--2---:R-:W-:Y:S01]  /*5480*/  @!P1 IMAD.HI.U32 R11, R8, R11, RZ ;  /* 0x0000000b080b9227 */ /* 0x004fe200078e00ff */
[----:B------:R-:W-:Y:S04]  /*5490*/  @!P1 ISETP.NE.AND P0, PT, R10, 0x1, PT ;  /* 0x000000010a00980c */ /* 0x000fe80003f05270 */
[----:B-1----:R-:W-:Y:S02]  /*54a0*/  @!P1 SHF.R.U32.HI R9, RZ, R0, R11 ;  /* 0x00000000ff099219 */ /* 0x002fe4000001160b */
[----:B----4-:R-:W-:Y:S02]  /*54b0*/  @!P1 ISETP.NE.AND P2, PT, R3, 0x1, PT ;  /* 0x000000010300980c */ /* 0x010fe40003f45270 */
[----:B------:R-:W-:Y:S02]  /*54c0*/  @!P1 SEL R9, R8, R9, !P0 ;  /* 0x0000000908099207 */ /* 0x000fe40004000000 */
[----:B------:R-:W-:Y:S02]  /*54d0*/  ELECT P0, URZ, PT ;  /* 0x0000000000ff782f */ /* 0x000fe40003800000 */
[----:B------:R-:W-:Y:S05]  /*54e0*/  @!P1 SEL R14, R13, R14, !P2 ;  /* 0x0000000e0d0e9207 */ /* 0x000fea0005000000 */
[----:B------:R-:W-:Y:S02]  /*54f0*/  @!P1 IMAD.IADD R0, R9, 0x1, -R14 ;  /* 0x0000000109009824 */ /* 0x000fe400078e0a0e */
[----:B------:R-:W-:Y:S02]  /*5500*/  @!P1 IMAD.IADD R9, R14, 0x1, -R9 ;  /* 0x000000010e099824 */ /* 0x000fe400078e0a09 */
[----:B------:R-:W-:Y:S02]  /*5510*/  @!P1 IMAD R13, R0, R3, R13 ;  /* 0x00000003000d9224 */ /* 0x000fe400078e020d */
[----:B------:R-:W-:Y:S01]  /*5520*/  @!P1 IMAD R8, R9, R10, R8 ;  /* 0x0000000a09089224 */ /* 0x000fe200078e0208 */
[----:B---3--:R-:W-:Y:S06]  /*5530*/  @!P4 BRA `(.L_x_105) ;  /* 0x0000003800c8c947 */ /* 0x008fec0003800000 */
.L_x_216:
[----:B------:R-:W-:Y:S01]  /*5540*/  PLOP3.LUT P5, PT, P5, P0, PT, 0xf2, 0x2f ;  /* 0x00000000002f781c */ /* 0x000fe20002fa1e72 */
[----:B------:R-:W-:Y:S01]  /*5550*/  UMOV UR14, 0x0 ;  /* 0x00000000000e7882 */ /* 0x000fe20000000000 */
[----:B------:R-:W-:Y:S01]  /*5560*/  LOP3.LUT R30, R30, 0x1, RZ, 0x3c, !PT ;  /* 0x000000011e1e7812 */ /* 0x000fe200078e3cff */
[----:B------:R-:W-:Y:S01]  /*5570*/  UMOV UR15, 0x10000000 ;  /* 0x10000000000f7882 */ /* 0x000fe20000000000 */
[----:B------:R-:W-:Y:S01]  /*5580*/  UMOV UR12, UR36 ;  /* 0x00000024000c7c82 */ /* 0x000fe20008000000 */
[----:B------:R-:W-:Y:S08]  /*5590*/  @P3 R2UR UR36, R27 ;  /* 0x000000001b2432ca */ /* 0x000ff000000e0000 */
[----:B-1----:R-:W-:Y:S01]  /*55a0*/  @!P5 IADD3 R3, P0, PT, R32, 0x580, RZ ;  /* 0x000005802003d810 */ /* 0x002fe20007f1e0ff */
[----:B------:R-:W-:Y:S01]  /*55b0*/  @!P5 IMAD.SHL.U32 R165, R165, 0x40, RZ ;  /* 0x00000040a5a5d824 */ /* 0x000fe200078e00ff */
[----:B------:R-:W-:Y:S01]  /*55c0*/  VOTEU.ALL UP1, P5 ;  /* 0x0000000000ff7886 */ /* 0x000fe20002820000 */
[----:B------:R-:W-:Y:S01]  /*55d0*/  @!P5 IMAD.SHL.U32 R167, R167, 0x80, RZ ;  /* 0x00000080a7a7d824 */ /* 0x000fe200078e00ff */
[----:B------:R-:W-:Y:S01]  /*55e0*/  @!P5 R2UR UR8, R3 ;  /* 0x000000000308d2ca */ /* 0x000fe200000e0000 */
[----:B------:R-:W-:Y:S01]  /*55f0*/  @!P5 IMAD.X R0, RZ, RZ, R33, P0 ;  /* 0x000000ffff00d224 */ /* 0x000fe200000e0621 */
[----:B------:R-:W-:Y:S01]  /*5600*/  @!P5 R2UR UR10, R165 ;  /* 0x00000000a50ad2ca */ /* 0x000fe200000e0000 */
[----:B------:R-:W-:Y:S01]  /*5610*/  @!UP1 UIADD3 UR9, UPT, UPT, UR6, 0x220, URZ ;  /* 0x0000022006099890 */ /* 0x000fe2000fffe0ff */
[----:B------:R-:W-:Y:S01]  /*5620*/  @!P5 R2UR UR11, R167 ;  /* 0x00000000a70bd2ca */ /* 0x000fe200000e0000 */
[----:B------:R-:W-:Y:S01]  /*5630*/  IMAD.IADD R165, R8, 0x1, R164 ;  /* 0x0000000108a57824 */ /* 0x000fe200078e02a4 */
[----:B------:R-:W-:Y:S01]  /*5640*/  @!P5 R2UR UR7, R0 ;  /* 0x000000000007d2ca */ /* 0x000fe200000e0000 */
[----:B------:R-:W-:Y:S01]  /*5650*/  IMAD.IADD R167, R13, 0x1, R166 ;  /* 0x000000010da77824 */ /* 0x000fe200078e02a6 */
[C---:B------:R-:W-:Y:S04]  /*5660*/  ISETP.NE.AND P0, PT, R29.reuse, 0x2, PT ;  /* 0x000000021d00780c */ /* 0x040fe80003f05270 */
[----:B------:R-:W-:Y:S01]  /*5670*/  SEL R3, RZ, 0x1, P0 ;  /* 0x00000001ff037807 */ /* 0x000fe20000000000 */
[----:B------:R-:W-:Y:S01]  /*5680*/  IMAD.U32 R10, RZ, RZ, UR8 ;  /* 0x00000008ff0a7e24 */ /* 0x000fe2000f8e00ff */
[----:B------:R-:W-:Y:S01]  /*5690*/  @!UP1 UIADD3 UR8, UPT, UPT, UR6, 0x400, URZ ;  /* 0x0000040006089890 */ /* 0x000fe2000fffe0ff */
[----:B------:R-:W-:Y:S01]  /*56a0*/  SEL R29, R29, RZ, P0 ;  /* 0x000000ff1d1d7207 */ /* 0x000fe20000000000 */
[----:B------:R-:W-:Y:S01]  /*56b0*/  VOTEU.ALL UP1, P5 ;  /* 0x0000000000ff7886 */ /* 0x000fe20002820000 */
[----:B------:R-:W-:Y:S02]  /*56c0*/  LOP3.LUT R28, R28, R3, RZ, 0x3c, !PT ;  /* 0x000000031c1c7212 */ /* 0x000fe400078e3cff */
[----:B------:R-:W-:Y:S01]  /*56d0*/  IMAD.U32 R11, RZ, RZ, UR7 ;  /* 0x00000007ff0b7e24 */ /* 0x000fe2000f8e00ff */
[----:B------:R-:W-:Y:S04]  /*56e0*/  @!P5 R2UR UR16, R10 ;  /* 0x000000000a10d2ca */ /* 0x000fe800000e0000 */
[----:B------:R-:W-:Y:S11]  /*56f0*/  @!P5 R2UR UR17, R11 ;  /* 0x000000000b11d2ca */ /* 0x000ff600000e0000 */
[----:B------:R-:W-:Y:S02]  /*5700*/  @!UPT UIADD3 URZ, UPT, UPT, URZ, URZ, URZ ;  /* 0x000000fffffff290 */ /* 0x000fe4000fffe0ff */
[----:B------:R3:W-:Y:S01]  /*5710*/  @!UP1 UTMALDG.3D [UR8], [UR16], desc[UR14] ;  /* 0x00000e08100095b4 */ /* 0x0007e20008011000 */
[----:B------:R3:W-:Y:S01]  /*5720*/  @!P5 SYNCS.ARRIVE.TRANS64.RED.A0TR RZ, [UR6+0x220], R25 ;  /* 0x00022019ffffd9a7 */ /* 0x0007e20008300406 */
[----:B------:R-:W-:Y:S01]  /*5730*/  UPLOP3.LUT UP1, UPT, UPT, UPT, UPT, 0x80, 0x8 ;  /* 0x000000000008789c */ /* 0x000fe20003f2f070 */
[----:B------:R-:W-:Y:S01]  /*5740*/  SYNCS.ARRIVE.TRANS64.RED.A1T0 RZ, [UR37], RZ ;  /* 0x000000ffffff79a7 */ /* 0x000fe20008100425 */
[----:B------:R-:W-:Y:S09]  /*5750*/  @P3 BRA `(.L_x_106) ;  /* 0xfffffff400b43947 */ /* 0x000ff2000383ffff */
[----:B------:R-:W-:Y:S07]  /*5760*/  MOV R0, UR6 ;  /* 0x0000000600007c02 */ /* 0x000fee0008000f00 */
.L_x_107:
[----:B-1----:R-:W-:-:S04]  /*5770*/  SHF.L.U32 R3, R30, 0x1f, RZ ;  /* 0x0000001f1e037819 */ /* 0x002fc800000006ff */
[----:B------:R1:W2:Y:S03]  /*5780*/  SYNCS.PHASECHK.TRANS64.TRYWAIT P0, [R0+URZ+0x228], R3 ;  /* 0x00022803000075a7 */ /* 0x0002a600080011ff */
[----:B--2---:R-:W-:Y:S05]  /*5790*/  @!P0 NANOSLEEP.SYNCS 0x989680 ;  /* 0x009896800000895d */ /* 0x004fea0003900000 */
[----:B------:R-:W2:Y:S02]  /*57a0*/  @!P0 SYNCS.PHASECHK.TRANS64 P0, [R0+URZ+0x228], R3 ;  /* 0x00022803000085a7 */ /* 0x000ea400080010ff */
[----:B--23--:R-:W-:Y:S05]  /*57b0*/  @P0 EXIT ;  /* 0x000000000000094d */ /* 0x00cfea0003800000 */
[----:B------:R-:W-:Y:S05]  /*57c0*/  BRA `(.L_x_107) ;  /* 0xfffffffc00e87947 */ /* 0x000fea000383ffff */
.L_x_98:
[----:B------:R-:W-:-:S06]  /*57d0*/  UISETP.GE.AND UP1, UPT, UR8, 0x4, UPT ;  /* 0x000000040800788c */ /* 0x000fcc000bf26270 */
[----:B------:R-:W-:-:S13]  /*57e0*/  PLOP3.LUT P0, PT, PT, PT, UP1, 0x80, 0x8 ;  /* 0x000000000008781c */ /* 0x000fda0003f0f018 */
[----:B------:R-:W-:Y:S05]  /*57f0*/  @!P0 EXIT ;  /* 0x000000000000894d */ /* 0x000fea0003800000 */
[----:B------:R-:W-:Y:S01]  /*5800*/  BAR.SYNC.DEFER_BLOCKING 0x6, 0xa0 ;  /* 0x0182800000007b1d */ /* 0x000fe20000010000 */
[C---:B------:R-:W-:Y:S01]  /*5810*/  IMAD.SHL.U32 R180, R176.reuse, 0x40, RZ ;  /* 0x00000040b0b47824 */ /* 0x040fe200078e00ff */
[C---:B------:R-:W-:Y:S01]  /*5820*/  R2P PR, R176.reuse, 0x6 ;  /* 0x00000006b0007804 */ /* 0x040fe20000000000 */
[C---:B------:R-:W-:Y:S01]  /*5830*/  IMAD.SHL.U32 R2, R176.reuse, 0x8, RZ ;  /* 0x00000008b0027824 */ /* 0x040fe200078e00ff */
[----:B------:R-:W-:Y:S01]  /*5840*/  SHF.L.U32 R79, R176, 0x10, RZ ;  /* 0x00000010b04f7819 */ /* 0x000fe200000006ff */
[----:B------:R-:W-:Y:S01]  /*5850*/  IMAD.MOV.U32 R179, RZ, RZ, 0x10 ;  /* 0x00000010ffb37424 */ /* 0x000fe200078e00ff */
[----:B------:R-:W-:Y:S01]  /*5860*/  UMOV UR43, 0x400 ;  /* 0x00000400002b7882 */ /* 0x000fe20000000000 */
[----:B------:R-:W-:Y:S01]  /*5870*/  LOP3.LUT R3, R180, 0x180, RZ, 0xc0, !PT ;  /* 0x00000180b4037812 */ /* 0x000fe200078ec0ff */
[----:B------:R-:W-:Y:S01]  /*5880*/  ULEA UR43, UR37, UR43, 0x18 ;  /* 0x0000002b252b7291 */ /* 0x000fe2000f8ec0ff */
[----:B------:R-:W1:Y:S01]  /*5890*/  LDC R171, c[0x0][0x370] ;  /* 0x0000dc00ffab7b82 */ /* 0x000e620000000800 */
[----:B------:R-:W-:Y:S01]  /*58a0*/  SEL R179, R179, 0xfffffff0, !P1 ;  /* 0xfffffff0b3b37807 */ /* 0x000fe20004800000 */
[----:B------:R-:W-:Y:S01]  /*58b0*/  HFMA2 R183, -RZ, RZ, 0, 0 ;  /* 0x00000000ffb77431 */ /* 0x000fe200000001ff */
[----:B------:R-:W-:Y:S01]  /*58c0*/  LOP3.LUT R3, R3, 0x30, R2, 0xf8, !PT ;  /* 0x0000003003037812 */ /* 0x000fe200078ef802 */
[----:B------:R-:W-:Y:S01]  /*58d0*/  UIADD3 UR4, UPT, UPT, UR43, 0x2400, URZ ;  /* 0x000024002b047890 */ /* 0x000fe2000fffe0ff */
[----:B------:R-:W-:Y:S01]  /*58e0*/  LOP3.LUT R79, R79, 0x600000, RZ, 0xc0, !PT ;  /* 0x006000004f4f7812 */ /* 0x000fe200078ec0ff */
[----:B------:R-:W-:Y:S01]  /*58f0*/  IMAD.MOV.U32 R76, RZ, RZ, RZ ;  /* 0x000000ffff4c7224 */ /* 0x000fe200078e00ff */
[----:B------:R-:W-:Y:S01]  /*5900*/  LOP3.LUT R180, R3, 0x1e40, R180, 0xf8, !PT ;  /* 0x00001e4003b47812 */ /* 0x000fe200078ef8b4 */
[----:B------:R-:W2:Y:S01]  /*5910*/  LDC R74, c[0x0][0xb0c] ;  /* 0x0002c300ff4a7b82 */ /* 0x000ea20000000800 */
[----:B------:R-:W-:Y:S01]  /*5920*/  IMAD.MOV.U32 R3, RZ, RZ, 0x20 ;  /* 0x00000020ff037424 */ /* 0x000fe200078e00ff */
[----:B------:R-:W-:Y:S01]  /*5930*/  CS2R R184, SRZ ;  /* 0x0000000000b87805 */ /* 0x000fe2000001ff00 */
[----:B------:R-:W-:Y:S01]  /*5940*/  IMAD.MOV.U32 R188, RZ, RZ, RZ ;  /* 0x000000ffffbc7224 */ /* 0x000fe200078e00ff */
[----:B------:R-:W4:Y:S01]  /*5950*/  LDCU.64 UR46, c[0x0][0x348] ;  /* 0x00006900ff2e77ac */ /* 0x000f220008000a00 */
[----:B------:R-:W-:Y:S01]  /*5960*/  VIADD R2, R180, UR43 ;  /* 0x0000002bb4027c36 */ /* 0x000fe20008000000 */
[----:B------:R-:W-:Y:S01]  /*5970*/  SEL R3, R3, 0xffffffe0, !P2 ;  /* 0xffffffe003037807 */ /* 0x000fe20005000000 */
[----:B------:R-:W3:Y:S01]  /*5980*/  LDS R0, [UR43+0x2f0] ;  /* 0x0002f02bff007984 */ /* 0x000ee20008000800 */
[----:B------:R-:W1:Y:S01]  /*5990*/  LDC R169, c[0x0][0xb20] ;  /* 0x0002c800ffa97b82 */ /* 0x000e620000000800 */
[----:B------:R-:W-:Y:S01]  /*59a0*/  IMAD.U32 R186, RZ, RZ, UR4 ;  /* 0x00000004ffba7e24 */ /* 0x000fe2000f8e00ff */
[----:B------:R-:W-:Y:S01]  /*59b0*/  SHF.R.U32.HI R4, RZ, 0x4, R3 ;  /* 0x00000004ff047819 */ /* 0x000fe20000011603 */
[--C-:B------:R-:W-:Y:S01]  /*59c0*/  IMAD.IADD R178, R3, 0x1, R2.reuse ;  /* 0x0000000103b27824 */ /* 0x100fe200078e0202 */
[----:B------:R-:W1:Y:S02]  /*59d0*/  LDCU.64 UR38, c[0x0][0x888] ;  /* 0x00011100ff2677ac */ /* 0x000e640008000a00 */
[C---:B------:R-:W-:Y:S01]  /*59e0*/  LEA.HI R177, R179.reuse, R4, RZ, 0x1c ;  /* 0x00000004b3b17211 */ /* 0x040fe200078fe0ff */
[----:B------:R-:W-:Y:S01]  /*59f0*/  IMAD.IADD R179, R179, 0x1, R2 ;  /* 0x00000001b3b37824 */ /* 0x000fe200078e0202 */
[----:B------:R-:W1:Y:S01]  /*5a00*/  LDC R73, c[0x0][0xb30] ;  /* 0x0002cc00ff497b82 */ /* 0x000e620000000800 */
[----:B------:R-:W-:Y:S01]  /*5a10*/  UIADD3 UR42, UPT, UPT, UR43, 0x400, URZ ;  /* 0x000004002b2a7890 */ /* 0x000fe2000fffe0ff */
[----:B------:R-:W-:-:S06]  /*5a20*/  LEA R177, R177, R2, 0x4 ;  /* 0x00000002b1b17211 */ /* 0x000fcc00078e20ff */
[----:B------:R-:W1:Y:S08]  /*5a30*/  LDC.64 R158, c[0x0][0xb10] ;  /* 0x0002c400ff9e7b82 */ /* 0x000e700000000a00 */
[----:B------:R-:W1:Y:S08]  /*5a40*/  LDC.64 R70, c[0x0][0xb18] ;  /* 0x0002c600ff467b82 */ /* 0x000e700000000a00 */
[----:B------:R-:W1:Y:S01]  /*5a50*/  LDC.64 R154, c[0x0][0x888] ;  /* 0x00022200ff9a7b82 */ /* 0x000e620000000a00 */
[----:B---3--:R-:W-:-:S07]  /*5a60*/  IMAD.IADD R79, R0, 0x1, R79 ;  /* 0x00000001004f7824 */ /* 0x008fce00078e024f */
[----:B------:R-:W3:Y:S08]  /*5a70*/  LDC.64 R68, c[0x0][0xb28] ;  /* 0x0002ca00ff447b82 */ /* 0x000ef00000000a00 */
[----:B------:R-:W1:Y:S08]  /*5a80*/  LDC.64 R156, c[0x0][0x890] ;  /* 0x00022400ff9c7b82 */ /* 0x000e700000000a00 */
[----:B------:R-:W1:Y:S08]  /*5a90*/  LDC.64 R152, c[0x0][0x8b0] ;  /* 0x00022c00ff987b82 */ /* 0x000e700000000a00 */
[----:B------:R-:W1:Y:S08]  /*5aa0*/  LDC.64 R146, c[0x0][0x8a8] ;  /* 0x00022a00ff927b82 */ /* 0x000e700000000a00 */
[----:B--2-4-:R-:W1:Y:S02]  /*5ab0*/  LDC R170, c[0x0][0x374] ;  /* 0x0000dd00ffaa7b82 */ /* 0x014e640000000800 */
.L_x_125:
[----:B------:R-:W-:Y:S02]  /*5ac0*/  LEA R0, R188, UR43, 0x3 ;  /* 0x0000002bbc007c11 */ /* 0x000fe4000f8e18ff */
[----:B------:R-:W-:Y:S02]  /*5ad0*/  SHF.L.U32 R3, R184, 0x1f, RZ ;  /* 0x0000001fb8037819 */ /* 0x000fe400000006ff */
[----:B------:R-:W-:Y:S02]  /*5ae0*/  LEA R16, R188, UR43, 0x4 ;  /* 0x0000002bbc107c11 */ /* 0x000fe4000f8e20ff */
[----:B--2---:R-:W2:Y:S02]  /*5af0*/  SYNCS.PHASECHK.TRANS64.TRYWAIT P0, [R0+URZ+0x240], R3 ;  /* 0x00024003000075a7 */ /* 0x004ea400080011ff */
[----:B-12---:R-:W-:Y:S05]  /*5b00*/  @!P0 BRA `(.L_x_108) ;  /* 0x00000034006c8947 */ /* 0x006fea0003800000 */
.L_x_217:
[----:B------:R-:W4:Y:S01]  /*5b10*/  LDC.64 R12, c[0x0][0xb10] ;  /* 0x0002c400ff0c7b82 */ /* 0x000f220000000a00 */
[----:B------:R-:W3:Y:S01]  /*5b20*/  LDS.128 R16, [R16+0x2d0] ;  /* 0x0002d00010107984 */ /* 0x000ee20000000c00 */
[----:B-1----:R-:W-:Y:S01]  /*5b30*/  ISETP.NE.AND P1, PT, R73, 0x1, PT ;  /* 0x000000014900780c */ /* 0x002fe20003f25270 */
[----:B--2---:R-:W-:Y:S01]  /*5b40*/  VIADD R0, R0, 0x250 ;  /* 0x0000025000007836 */ /* 0x004fe20000000000 */
[----:B------:R-:W-:Y:S04]  /*5b50*/  ISETP.GE.AND P0, PT, R72, 0x1, PT ;  /* 0x000000014800780c */ /* 0x000fe80003f06270 */
[----:B------:R-:W1:Y:S01]  /*5b60*/  LDC.64 R10, c[0x0][0xb18] ;  /* 0x0002c600ff0a7b82 */ /* 0x000e620000000a00 */
[----:B------:R-:W-:Y:S01]  /*5b70*/  PRMT R0, RZ, 0x654, R0 ;  /* 0x00000654ff007816 */ /* 0x000fe20000000000 */
[----:B------:R-:W-:Y:S01]  /*5b80*/  @!PT LDS RZ, [RZ] ;  /* 0x00000000fffff984 */ /* 0x000fe20000000800 */
[----:B------:R-:W-:Y:S01]  /*5b90*/  @!PT LDS RZ, [RZ] ;  /* 0x00000000fffff984 */ /* 0x000fe20000000800 */
[----:B------:R-:W-:Y:S01]  /*5ba0*/  @!PT LDS RZ, [RZ] ;  /* 0x00000000fffff984 */ /* 0x000fe20000000800 */
[----:B------:R-:W-:Y:S01]  /*5bb0*/  @!PT LDS RZ, [RZ] ;  /* 0x00000000fffff984 */ /* 0x000fe20000000800 */
[----:B------:R2:W-:Y:S06]  /*5bc0*/  MEMBAR.ALL.CTA ;  /* 0x0000000000007992 */ /* 0x0005ec0000008000 */
[----:B--2---:R-:W2:Y:S01]  /*5bd0*/  FENCE.VIEW.ASYNC.S ;  /* 0x00000000000073c6 */ /* 0x004ea20000000000 */
[----:B------:R-:W1:Y:S08]  /*5be0*/  @!P1 LDC R14, c[0x0][0xb20] ;  /* 0x0002c800ff0e9b82 */ /* 0x000e700000000800 */
[----:B------:R-:W1:Y:S01]  /*5bf0*/  @!P1 LDC R9, c[0x0][0xb0c] ;  /* 0x0002c300ff099b82 */ /* 0x000e620000000800 */
[----:B--2---:R2:W-:Y:S01]  /*5c00*/  SYNCS.ARRIVE.TRANS64.RED.A1T0 RZ, [R0+URZ], RZ ;  /* 0x000000ff00ff79a7 */ /* 0x0045e200081004ff */
[----:B---3--:R-:W-:Y:S04]  /*5c10*/  LOP3.LUT P4, RZ, R18, 0x1, RZ, 0xc0, !PT ;  /* 0x0000000112ff7812 */ /* 0x008fe8000788c0ff */
[----:B------:R-:W-:Y:S09]  /*5c20*/  P2R R187, PR, RZ, 0x10 ;  /* 0x00000010ffbb7803 */ /* 0x000ff20000000000 */
[----:B------:R-:W-:Y:S02]  /*5c30*/  @P4 MOV R77, R16 ;  /* 0x00000010004d4202 */ /* 0x000fe40000000f00 */
[----:B------:R-:W-:Y:S01]  /*5c40*/  @P4 LOP3.LUT R75, R17, 0xffff, RZ, 0xc0, !PT ;  /* 0x0000ffff114b4812 */ /* 0x000fe200078ec0ff */
[----:B--2-4-:R-:W-:Y:S06]  /*5c50*/  @!P0 BRA `(.L_x_109) ;  /* 0x0000000000a48947 */ /* 0x014fec0003800000 */
[----:B------:R-:W-:Y:S01]  /*5c60*/  IMAD.HI.U32 R22, R170, R71, RZ ;  /* 0x00000047aa167227 */ /* 0x000fe200078e00ff */
[----:B------:R-:W-:Y:S02]  /*5c70*/  ISETP.NE.AND P0, PT, R70, 0x1, PT ;  /* 0x000000014600780c */ /* 0x000fe40003f05270 */
[----:B------:R-:W-:Y:S01]  /*5c80*/  ISETP.NE.AND P2, PT, R72, 0x1, PT ;  /* 0x000000014800780c */ /* 0x000fe20003f45270 */
[-C--:B------:R-:W-:Y:S01]  /*5c90*/  IMAD.HI.U32 R20, R171, R158.reuse, RZ ;  /* 0x0000009eab147227 */ /* 0x080fe200078e00ff */
[----:B------:R-:W-:Y:S02]  /*5ca0*/  SHF.R.U32.HI R21, RZ, R169, R22 ;  /* 0x000000a9ff157219 */ /* 0x000fe40000011616 */
[----:B------:R-:W-:Y:S01]  /*5cb0*/  ISETP.NE.AND P3, PT, R74, 0x1, PT ;  /* 0x000000014a00780c */ /* 0x000fe20003f65270 */
[----:B------:R-:W-:Y:S01]  /*5cc0*/  IMAD.HI.U32 R26, R75, R71, RZ ;  /* 0x000000474b1a7227 */ /* 0x000fe200078e00ff */
[----:B------:R-:W-:Y:S02]  /*5cd0*/  SHF.R.U32.HI R20, RZ, R159, R20 ;  /* 0x0000009fff147219 */ /* 0x000fe40000011614 */
[----:B------:R-:W-:Y:S01]  /*5ce0*/  SEL R3, R170, R21, !P0 ;  /* 0x00000015aa037207 */ /* 0x000fe20004000000 */
[----:B------:R-:W-:Y:S01]  /*5cf0*/  IMAD.HI.U32 R24, R77, R158, RZ ;  /* 0x0000009e4d187227 */ /* 0x000fe200078e00ff */
[----:B------:R-:W-:Y:S03]  /*5d00*/  SEL R7, R171, R20, !P3 ;  /* 0x00000014ab077207 */ /* 0x000fe60005800000 */
[-C--:B------:R-:W-:Y:S01]  /*5d10*/  IMAD.HI.U32 R20, R3, R68.reuse, RZ ;  /* 0x0000004403147227 */ /* 0x080fe200078e00ff */
[----:B------:R-:W-:Y:S03]  /*5d20*/  SHF.R.U32.HI R24, RZ, R159, R24 ;  /* 0x0000009fff187219 */ /* 0x000fe60000011618 */
[----:B------:R-:W-:Y:S01]  /*5d30*/  IMAD.HI.U32 R22, R7, R68, RZ ;  /* 0x0000004407167227 */ /* 0x000fe200078e00ff */
[----:B------:R-:W-:Y:S02]  /*5d40*/  @P2 SHF.R.U32.HI R3, RZ, R69, R20 ;  /* 0x00000045ff032219 */ /* 0x000fe40000011614 */
[----:B------:R-:W-:Y:S02]  /*5d50*/  SHF.R.U32.HI R20, RZ, R169, R26 ;  /* 0x000000a9ff147219 */ /* 0x000fe4000001161a */
[----:B------:R-:W-:Y:S01]  /*5d60*/  @P2 SHF.R.U32.HI R7, RZ, R69, R22 ;  /* 0x00000045ff072219 */ /* 0x000fe20000011616 */
[C---:B------:R-:W-:Y:S01]  /*5d70*/  IMAD R2, R72.reuse, R3, RZ ;  /* 0x0000000348027224 */ /* 0x040fe200078e02ff */
[----:B------:R-:W-:Y:S02]  /*5d80*/  SEL R5, R75, R20, !P0 ;  /* 0x000000144b057207 */ /* 0x000fe40004000000 */
[----:B------:R-:W-:Y:S01]  /*5d90*/  SEL R3, R77, R24, !P3 ;  /* 0x000000184d037207 */ /* 0x000fe20005800000 */
[----:B------:R-:W-:Y:S01]  /*5da0*/  IMAD R4, R72, R7, RZ ;  /* 0x0000000748047224 */ /* 0x000fe200078e02ff */
[C---:B------:R-:W-:Y:S01]  /*5db0*/  ISETP.GE.AND P0, PT, R5.reuse, R2, PT ;  /* 0x000000020500720c */ /* 0x040fe20003f06270 */
[----:B------:R-:W-:Y:S03]  /*5dc0*/  IMAD.HI.U32 R6, R5, R68, RZ ;  /* 0x0000004405067227 */ /* 0x000fe600078e00ff */
[----:B------:R-:W-:Y:S01]  /*5dd0*/  ISETP.GE.OR P0, PT, R3, R4, P0 ;  /* 0x000000040300720c */ /* 0x000fe20000706670 */
[----:B------:R-:W-:Y:S01]  /*5de0*/  IMAD.MOV R4, RZ, RZ, -R3 ;  /* 0x000000ffff047224 */ /* 0x000fe200078e0a03 */
[-C--:B------:R-:W-:Y:S03]  /*5df0*/  SHF.R.U32.HI R6, RZ, R69.reuse, R6 ;  /* 0x00000045ff067219 */ /* 0x080fe60000011606 */
[----:B------:R-:W-:Y:S01]  /*5e00*/  IMAD R77, R74, R4, R77 ;  /* 0x000000044a4d7224 */ /* 0x000fe200078e024d */
[----:B------:R-:W-:Y:S05]  /*5e10*/  SEL R15, R5, R6, !P2 ;  /* 0x00000006050f7207 */ /* 0x000fea0005000000 */
[----:B------:R-:W-:Y:S02]  /*5e20*/  IMAD.MOV R6, RZ, RZ, -R15 ;  /* 0x000000ffff067224 */ /* 0x000fe400078e0a0f */
[C---:B------:R-:W-:Y:S04]  /*5e30*/  @!P0 IMAD.HI.U32 R2, R3.reuse, R68, RZ ;  /* 0x0000004403028227 */ /* 0x040fe800078e00ff */
[----:B------:R-:W-:Y:S01]  /*5e40*/  IMAD R6, R72, R6, R5 ;  /* 0x0000000648067224 */ /* 0x000fe200078e0205 */
[----:B------:R-:W-:Y:S04]  /*5e50*/  @!P0 SHF.R.U32.HI R2, RZ, R69, R2 ;  /* 0x00000045ff028219 */ /* 0x000fe80000011602 */
[----:B------:R-:W-:Y:S02]  /*5e60*/  @!P0 SEL R0, R3, R2, !P2 ;  /* 0x0000000203008207 */ /* 0x000fe40005000000 */
[----:B------:R-:W-:Y:S02]  /*5e70*/  IADD3 R2, PT, PT, -R5, RZ, RZ ;  /* 0x000000ff05027210 */ /* 0x000fe40007ffe1ff */
[----:B------:R-:W-:Y:S01]  /*5e80*/  @!P0 IADD3 R8, PT, PT, R15, -R0, RZ ;  /* 0x800000000f088210 */ /* 0x000fe20007ffe0ff */
[----:B------:R-:W-:Y:S02]  /*5e90*/  @!P0 IMAD R0, R7, R6, R0 ;  /* 0x0000000607008224 */ /* 0x000fe400078e0200 */
[----:B------:R-:W-:Y:S02]  /*5ea0*/  IMAD R75, R70, R2, R75 ;  /* 0x00000002464b7224 */ /* 0x000fe400078e024b */
[----:B------:R-:W-:Y:S02]  /*5eb0*/  @!P0 IMAD R5, R8, R72, R3 ;  /* 0x0000004808058224 */ /* 0x000fe400078e0203 */
[----:B------:R-:W-:Y:S04]  /*5ec0*/  @!P0 IMAD.MOV.U32 R3, RZ, RZ, R0 ;  /* 0x000000ffff038224 */ /* 0x000fe800078e0000 */
[----:B------:R-:W-:Y:S02]  /*5ed0*/  IMAD R77, R3, R74, R77 ;  /* 0x0000004a034d7224 */ /* 0x000fe400078e024d */
[----:B------:R-:W-:Y:S07]  /*5ee0*/  IMAD R75, R5, R70, R75 ;  /* 0x00000046054b7224 */ /* 0x000fee00078e024b */
.L_x_109:
[----:B------:R-:W-:Y:S01]  /*5ef0*/  @!P1 IMAD.HI.U32 R0, R77, R12, RZ ;  /* 0x0000000c4d009227 */ /* 0x000fe200078e00ff */
[----:B-1----:R-:W-:Y:S01]  /*5f00*/  @!P1 ISETP.NE.AND P0, PT, R10, 0x1, PT ;  /* 0x000000010a00980c */ /* 0x002fe20003f05270 */
[----:B------:R-:W-:Y:S01]  /*5f10*/  ULOP3.LUT UP0, URZ, UR42, 0x1b0, URZ, 0xc0, !UPT ;  /* 0x000001b02aff7892 */ /* 0x000fe2000f80c0ff */
[----:B------:R-:W-:Y:S01]  /*5f20*/  @!P1 ISETP.NE.AND P2, PT, R9, 0x1, PT ;  /* 0x000000010900980c */ /* 0x000fe20003f45270 */
[----:B------:R-:W-:Y:S01]  /*5f30*/  @!P1 IMAD.HI.U32 R3, R75, R11, RZ ;  /* 0x0000000b4b039227 */ /* 0x000fe200078e00ff */
[----:B------:R-:W-:Y:S02]  /*5f40*/  @!P1 SHF.R.U32.HI R0, RZ, R13, R0 ;  /* 0x0000000dff009219 */ /* 0x000fe40000011600 */
[----:B------:R-:W-:Y:S01]  /*5f50*/  @P4 SHF.R.U32.HI R182, RZ, 0x10, R17 ;  /* 0x00000010ffb64819 */ /* 0x000fe20000011611 */
[----:B------:R-:W-:Y:S01]  /*5f60*/  VIADD R188, R188, 0x1 ;  /* 0x00000001bcbc7836 */ /* 0x000fe20000000000 */
[----:B------:R-:W-:Y:S02]  /*5f70*/  @!P1 SHF.R.U32.HI R2, RZ, R14, R3 ;  /* 0x0000000eff029219 */ /* 0x000fe40000011603 */
[----:B------:R-:W-:Y:S02]  /*5f80*/  @!P1 SEL R3, R77, R0, !P2 ;  /* 0x000000004d039207 */ /* 0x000fe40005000000 */
[----:B------:R-:W-:Y:S05]  /*5f90*/  @!P1 SEL R2, R75, R2, !P0 ;  /* 0x000000024b029207 */ /* 0x000fea0004000000 */
[----:B------:R-:W-:Y:S02]  /*5fa0*/  @!P1 IMAD.IADD R0, R2, 0x1, -R3 ;  /* 0x0000000102009824 */ /* 0x000fe400078e0a03 */
[----:B------:R-:W-:Y:S02]  /*5fb0*/  @!P1 IMAD.IADD R2, R3, 0x1, -R2 ;  /* 0x0000000103029824 */ /* 0x000fe400078e0a02 */
[----:B------:R-:W-:Y:S02]  /*5fc0*/  @!P1 IMAD R77, R0, R9, R77 ;  /* 0x00000009004d9224 */ /* 0x000fe400078e024d */
[----:B------:R-:W-:Y:S01]  /*5fd0*/  @!P1 IMAD R75, R2, R10, R75 ;  /* 0x0000000a024b9224 */ /* 0x000fe200078e024b */
[----:B------:R-:W-:Y:S06]  /*5fe0*/  BRA.U !UP0, `(.L_x_110) ;  /* 0x0000000108407547 */ /* 0x000fec000b800000 */
[----:B------:R-:W1:Y:S01]  /*5ff0*/  LDCU.64 UR8, c[0x4][0x80] ;  /* 0x01001000ff0877ac */ /* 0x000e620008000a00 */
[----:B------:R-:W-:Y:S01]  /*6000*/  MOV R3, 0x0 ;  /* 0x0000000000037802 */ /* 0x000fe20000000f00 */
[----:B------:R-:W-:Y:S02]  /*6010*/  HFMA2 R12, -RZ, RZ, 0, 5.9604644775390625e-08 ;  /* 0x00000001ff0c7431 */ /* 0x000fe400000001ff */
[----:B------:R-:W-:Y:S02]  /*6020*/  IMAD.MOV.U32 R8, RZ, RZ, 0x70 ;  /* 0x00000070ff087424 */ /* 0x000fe400078e00ff */
[----:B------:R-:W-:Y:S01]  /*6030*/  IMAD.MOV.U32 R13, RZ, RZ, RZ ;  /* 0x000000ffff0d7224 */ /* 0x000fe200078e00ff */
[----:B------:R-:W2:Y:S01]  /*6040*/  LDCU.64 UR6, c[0x4][0x88] ;  /* 0x01001100ff0677ac */ /* 0x000ea20008000a00 */
[----:B------:R-:W3:Y:S01]  /*6050*/  LDC.64 R2, c[0x4][R3] ;  /* 0x0100000003027b82 */ /* 0x000ee20000000a00 */
[----:B------:R-:W4:Y:S01]  /*6060*/  LDCU.64 UR4, c[0x4][0x8] ;  /* 0x01000100ff0477ac */ /* 0x000f220008000a00 */
[----:B-1----:R-:W-:Y:S01]  /*6070*/  MOV R5, UR9 ;  /* 0x0000000900057c02 */ /* 0x002fe20008000f00 */
[----:B------:R-:W-:Y:S01]  /*6080*/  IMAD.U32 R4, RZ, RZ, UR8 ;  /* 0x00000008ff047e24 */ /* 0x000fe2000f8e00ff */
[----:B--2---:R-:W-:Y:S01]  /*6090*/  MOV R7, UR7 ;  /* 0x0000000700077c02 */ /* 0x004fe20008000f00 */
[----:B------:R-:W-:Y:S01]  /*60a0*/  IMAD.U32 R6, RZ, RZ, UR6 ;  /* 0x00000006ff067e24 */ /* 0x000fe2000f8e00ff */
[----:B----4-:R-:W-:Y:S01]  /*60b0*/  MOV R11, UR5 ;  /* 0x00000005000b7c02 */ /* 0x010fe20008000f00 */
[----:B------:R-:W-:Y:S02]  /*60c0*/  IMAD.U32 R10, RZ, RZ, UR4 ;  /* 0x00000004ff0a7e24 */ /* 0x000fe4000f8e00ff */
[----:B------:R-:W-:Y:S07]  /*60d0*/  LEPC R20, `(.L_x_110) ;  /* 0x000000001014794e */ /* 0x000fee0000000000 */
[----:B---3-5:R-:W-:Y:S05]  /*60e0*/  CALL.ABS.NOINC R2 ;  /* 0x0000000002007343 */ /* 0x028fea0003c00000 */
.L_x_110:
[----:B------:R-:W-:Y:S01]  /*60f0*/  LOP3.LUT P0, RZ, R186, 0x1b0, RZ, 0xc0, !PT ;  /* 0x000001b0baff7812 */ /* 0x000fe2000780c0ff */
[----:B------:R-:W-:Y:S11]  /*6100*/  BSSY.RECONVERGENT B6, `(.L_x_111) ;  /* 0x0000013000067945 */ /* 0x000ff60003800200 */
[----:B------:R-:W-:Y:S01]  /*6110*/  @!UPT UIADD3 URZ, UPT, UPT, URZ, URZ, URZ ;  /* 0x000000fffffff290 */ /* 0x000fe2000fffe0ff */
[----:B------:R-:W-:Y:S05]  /*6120*/  @!P0 BRA `(.L_x_112) ;  /* 0x0000000000408947 */ /* 0x000fea0003800000 */
        /* <DEDUP_REMOVED lines=16> */
.L_x_112:
[----:B------:R-:W-:Y:S05]  /*6230*/  BSYNC.RECONVERGENT B6 ;  /* 0x0000000000067941 */ /* 0x000fea0003800200 */
.L_x_111:
[----:B------:R-:W-:Y:S01]  /*6240*/  ISETP.NE.U32.AND P3, PT, R156, RZ, PT ;  /* 0x000000ff9c00720c */ /* 0x000fe20003f65070 */
[----:B------:R-:W-:Y:S01]  /*6250*/  UISETP.NE.AND UP1, UPT, UR44, URZ, UPT ;  /* 0x000000ff2c00728c */ /* 0x000fe2000bf25270 */
[----:B------:R-:W-:Y:S02]  /*6260*/  ISETP.NE.U32.AND P4, PT, R152, RZ, PT ;  /* 0x000000ff9800720c */ /* 0x000fe40003f85070 */
[----:B------:R-:W-:Y:S02]  /*6270*/  ISETP.NE.AND.EX P3, PT, R157, RZ, PT, P3 ;  /* 0x000000ff9d00720c */ /* 0x000fe40003f65330 */
[----:B------:R-:W-:Y:S02]  /*6280*/  PLOP3.LUT P1, PT, PT, PT, PT, 0x8, 0x80 ;  /* 0x000000000080781c */ /* 0x000fe40003f2e170 */
[----:B------:R-:W-:Y:S02]  /*6290*/  PLOP3.LUT P0, PT, PT, PT, UP1, 0x80, 0x8 ;  /* 0x000000000008781c */ /* 0x000fe40003f0f018 */
[----:B------:R-:W-:Y:S02]  /*62a0*/  ISETP.NE.AND.EX P4, PT, R153, RZ, PT, P4 ;  /* 0x000000ff9900720c */ /* 0x000fe40003f85340 */
[----:B------:R-:W1:Y:S09]  /*62b0*/  @UP1 LDCU.64 UR4, c[0x0][0x888] ;  /* 0x00011100ff0417ac */ /* 0x000e720008000a00 */
[----:B------:R-:W-:Y:S01]  /*62c0*/  @P0 PLOP3.LUT P1, PT, P3, PT, PT, 0x80, 0x8 ;  /* 0x000000000008081c */ /* 0x000fe20001f2f070 */
[----:B-1----:R-:W-:Y:S04]  /*62d0*/  @UP1 UISETP.NE.U32.AND UP0, UPT, UR4, URZ, UPT ;  /* 0x000000ff0400128c */ /* 0x002fe8000bf05070 */
[----:B------:R-:W-:Y:S04]  /*62e0*/  @UP1 UISETP.NE.AND.EX UP0, UPT, UR5, URZ, UPT, UP0 ;  /* 0x000000ff0500128c */ /* 0x000fe8000bf05300 */
[----:B------:R-:W-:Y:S01]  /*62f0*/  @UP1 USEL UR4, URZ, 0xffffffff, UP0 ;  /* 0xffffffffff041887 */ /* 0x000fe20008000000 */
[----:B------:R-:W-:Y:S11]  /*6300*/  @!P3 BRA `(.L_x_113) ;  /* 0x00000000002cb947 */ /* 0x000ff60003800000 */
[----:B------:R-:W-:Y:S01]  /*6310*/  ISETP.NE.U32.AND P2, PT, R154, RZ, PT ;  /* 0x000000ff9a00720c */ /* 0x000fe20003f45070 */
[----:B------:R-:W-:Y:S03]  /*6320*/  IMAD.MOV.U32 R168, RZ, RZ, 0x1 ;  /* 0x00000001ffa87424 */ /* 0x000fe600078e00ff */
[----:B------:R-:W-:Y:S11]  /*6330*/  ISETP.NE.AND.EX P2, PT, R155, RZ, PT, P2 ;  /* 0x000000ff9b00720c */ /* 0x000ff60003f45320 */
[----:B------:R-:W-:Y:S02]  /*6340*/  @!UPT UIADD3 URZ, UPT, UPT, URZ, URZ, URZ ;  /* 0x000000fffffff290 */ /* 0x000fe4000fffe0ff */
[----:B------:R-:W1:Y:S01]  /*6350*/  @P2 LDC.64 R2, c[0x0][0x888] ;  /* 0x00022200ff022b82 */ /* 0x000e620000000a00 */
[----:B------:R-:W-:Y:S04]  /*6360*/  @P2 IMAD R0, R156, UR36, RZ ;  /* 0x000000249c002c24 */ /* 0x000fe8000f8e02ff */
[----:B-1----:R-:W-:Y:S04]  /*6370*/  @P2 IMAD.WIDE R2, R0, 0x4, R2 ;  /* 0x0000000400022825 */ /* 0x002fe800078e0202 */
[----:B------:R-:W-:Y:S01]  /*6380*/  HFMA2 R0, -RZ, RZ, 0, 5.9604644775390625e-08 ;  /* 0x00000001ff007431 */ /* 0x000fe200000001ff */
[----:B-----5:R1:W5:Y:S04]  /*6390*/  @P2 LDG.E R80, desc[UR40][R2.64] ;  /* 0x0000002802502981 */ /* 0x020368000c1e1900 */
[----:B------:R-:W-:Y:S01]  /*63a0*/  @!P2 PRMT R168, R0, 0x7610, R168 ;  /* 0x0000761000a8a816 */ /* 0x000fe200000000a8 */
[----:B-1----:R-:W2:Y:S06]  /*63b0*/  @!P2 LDC R80, c[0x0][0x880] ;  /* 0x00022000ff50ab82 */ /* 0x002eac0000000800 */
.L_x_113:
[----:B------:R-:W-:Y:S05]  /*63c0*/  @!P4 BRA `(.L_x_114) ;  /* 0x000000000020c947 */ /* 0x000fea0003800000 */
[----:B------:R-:W-:Y:S04]  /*63d0*/  ISETP.NE.U32.AND P2, PT, R146, RZ, PT ;  /* 0x000000ff9200720c */ /* 0x000fe80003f45070 */
[----:B------:R-:W-:Y:S11]  /*63e0*/  ISETP.NE.AND.EX P2, PT, R147, RZ, PT, P2 ;  /* 0x000000ff9300720c */ /* 0x000ff60003f45320 */
[----:B------:R-:W-:Y:S02]  /*63f0*/  @!UPT UIADD3 URZ, UPT, UPT, URZ, URZ, URZ ;  /* 0x000000fffffff290 */ /* 0x000fe4000fffe0ff */
[----:B------:R-:W1:Y:S01]  /*6400*/  @P2 LDC.64 R2, c[0x0][0x8a8] ;  /* 0x00022a00ff022b82 */ /* 0x000e620000000a00 */
[----:B------:R-:W-:Y:S04]  /*6410*/  @P2 IMAD R0, R152, UR36, RZ ;  /* 0x0000002498002c24 */ /* 0x000fe8000f8e02ff */
[----:B-1----:R-:W-:Y:S05]  /*6420*/  @P2 IMAD.WIDE R2, R0, 0x4, R2 ;  /* 0x0000000400022825 */ /* 0x002fea00078e0202 */
[----:B-----5:R1:W5:Y:S02]  /*6430*/  @P2 LDG.E R78, desc[UR40][R2.64] ;  /* 0x00000028024e2981 */ /* 0x020364000c1e1900 */
[----:B-1----:R-:W3:Y:S02]  /*6440*/  @!P2 LDC R78, c[0x0][0x8a0] ;  /* 0x00022800ff4eab82 */ /* 0x002ee40000000800 */
.L_x_114:
[----:B--2--5:R-:W-:Y:S01]  /*6450*/  @P0 ISETP.NE.AND P4, PT, R80, RZ, PT ;  /* 0x000000ff5000020c */ /* 0x024fe20003f85270 */
[----:B------:R-:W-:Y:S01]  /*6460*/  IMAD.U32 R0, RZ, RZ, UR4 ;  /* 0x00000004ff007e24 */ /* 0x000fe2000f8e00ff */
[----:B------:R-:W-:Y:S01]  /*6470*/  @P0 LOP3.LUT P2, RZ, R168, 0xff, RZ, 0xc0, !PT ;  /* 0x000000ffa8ff0812 */ /* 0x000fe2000784c0ff */
[----:B------:R-:W-:Y:S01]  /*6480*/  BSSY B1, `(.L_x_115) ;  /* 0x000003d000017945 */ /* 0x000fe20003800000 */
[----:B------:R-:W-:Y:S01]  /*6490*/  @P0 SEL R3, RZ, 0xffffffff, P4 ;  /* 0xffffffffff030807 */ /* 0x000fe20002000000 */
[C---:B------:R-:W-:Y:S01]  /*64a0*/  IMAD R64, R76.reuse, 0x40, R79 ;  /* 0x000000404c407824 */ /* 0x040fe200078e024f */
[----:B------:R-:W-:Y:S02]  /*64b0*/  LEA R148, R76, UR43, 0x3 ;  /* 0x0000002b4c947c11 */ /* 0x000fe4000f8e18ff */
[----:B------:R-:W-:Y:S02]  /*64c0*/  CS2R R102, SRZ ;  /* 0x0000000000667805 */ /* 0x000fe4000001ff00 */
[----:B------:R-:W-:Y:S02]  /*64d0*/  @P1 SEL R3, R0, R3, !P2 ;  /* 0x0000000300031207 */ /* 0x000fe40005000000 */
[----:B------:R-:W-:Y:S02]  /*64e0*/  CS2R R100, SRZ ;  /* 0x0000000000647805 */ /* 0x000fe4000001ff00 */
[----:B------:R-:W-:Y:S02]  /*64f0*/  SHF.L.U32 R5, R185, 0x1f, RZ ;  /* 0x0000001fb9057819 */ /* 0x000fe400000006ff */
[----:B------:R-:W-:Y:S02]  /*6500*/  CS2R R98, SRZ ;  /* 0x0000000000627805 */ /* 0x000fe4000001ff00 */
[----:B------:R-:W-:Y:S02]  /*6510*/  @P0 LOP3.LUT R3, R3, 0x1, RZ, 0xc0, !PT ;  /* 0x0000000103030812 */ /* 0x000fe400078ec0ff */
[----:B------:R-:W-:Y:S02]  /*6520*/  CS2R R96, SRZ ;  /* 0x0000000000607805 */ /* 0x000fe4000001ff00 */
[----:B------:R-:W-:Y:S02]  /*6530*/  PLOP3.LUT P5, PT, PT, PT, PT, 0x8, 0x80 ;  /* 0x000000000080781c */ /* 0x000fe40003fae170 */
[----:B------:R-:W-:Y:S02]  /*6540*/  CS2R R94, SRZ ;  /* 0x00000000005e7805 */ /* 0x000fe4000001ff00 */
[----:B------:R-:W-:Y:S02]  /*6550*/  ISETP.NE.U32.OR P1, PT, R3, 0x1, !P0 ;  /* 0x000000010300780c */ /* 0x000fe40004725470 */
[----:B------:R-:W-:Y:S02]  /*6560*/  CS2R R92, SRZ ;  /* 0x00000000005c7805 */ /* 0x000fe4000001ff00 */
[----:B------:R-:W-:Y:S02]  /*6570*/  CS2R R90, SRZ ;  /* 0x00000000005a7805 */ /* 0x000fe4000001ff00 */
[----:B------:R-:W-:Y:S07]  /*6580*/  CS2R R88, SRZ ;  /* 0x0000000000587805 */ /* 0x000fee000001ff00 */
[----:B------:R-:W-:Y:S04]  /*6590*/  @P1 SHF.L.U32 R2, R183, 0x1f, RZ ;  /* 0x0000001fb7021819 */ /* 0x000fe800000006ff */
[----:B------:R-:W1:Y:S01]  /*65a0*/  @P1 SYNCS.PHASECHK.TRANS64.TRYWAIT P0, [UR43+0x220], R2 ;  /* 0x00022002ff0015a7 */ /* 0x000e62000800112b */
[----:B------:R2:W4:Y:S01]  /*65b0*/  SYNCS.PHASECHK.TRANS64.TRYWAIT P4, [R148+URZ+0x260], R5 ;  /* 0x00026005940075a7 */ /* 0x00052200080811ff */
[----:B-1----:R-:W-:Y:S01]  /*65c0*/  @P1 PLOP3.LUT P5, PT, P0, PT, PT, 0x8, 0x80 ;  /* 0x000000000080181c */ /* 0x002fe200007ae170 */
[----:B------:R-:W-:Y:S01]  /*65d0*/  @!UPT UIADD3 URZ, UPT, UPT, URZ, URZ, URZ ;  /* 0x000000fffffff290 */ /* 0x000fe2000fffe0ff */
[----:B--2-4-:R-:W-:Y:S11]  /*65e0*/  @!P1 BRA `(.L_x_116) ;  /* 0x0000000000989947 */ /* 0x014ff60003800000 */
[----:B------:R-:W-:Y:S01]  /*65f0*/  ISETP.NE.U32.AND P0, PT, RZ, UR38, PT ;  /* 0x00000026ff007c0c */ /* 0x000fe2000bf05070 */
[----:B------:R-:W-:Y:S01]  /*6600*/  BSSY B0, `(.L_x_117) ;  /* 0x0000016000007945 */ /* 0x000fe20003800000 */
[----:B------:R-:W-:Y:S02]  /*6610*/  ISETP.NE.AND P2, PT, R80, RZ, PT ;  /* 0x000000ff5000720c */ /* 0x000fe40003f45270 */
[----:B------:R-:W-:Y:S02]  /*6620*/  CS2R R90, SRZ ;  /* 0x00000000005a7805 */ /* 0x000fe4000001ff00 */
[----:B------:R-:W-:Y:S02]  /*6630*/  ISETP.NE.AND.EX P0, PT, RZ, UR39, PT, P0 ;  /* 0x00000027ff007c0c */ /* 0x000fe4000bf05300 */
[----:B------:R-:W-:Y:S02]  /*6640*/  CS2R R88, SRZ ;  /* 0x0000000000587805 */ /* 0x000fe4000001ff00 */
[----:B------:R-:W-:Y:S02]  /*6650*/  LOP3.LUT P1, RZ, R168, 0xff, RZ, 0xc0, !PT ;  /* 0x000000ffa8ff7812 */ /* 0x000fe4000782c0ff */
[----:B------:R-:W-:Y:S02]  /*6660*/  CS2R R94, SRZ ;  /* 0x00000000005e7805 */ /* 0x000fe4000001ff00 */
[----:B------:R-:W-:Y:S02]  /*6670*/  SEL R0, RZ, 0xffffffff, P2 ;  /* 0xffffffffff007807 */ /* 0x000fe40001000000 */
[----:B------:R-:W-:Y:S02]  /*6680*/  CS2R R92, SRZ ;  /* 0x00000000005c7805 */ /* 0x000fe4000001ff00 */
[----:B------:R-:W-:Y:S02]  /*6690*/  SEL R3, RZ, 0xffffffff, P0 ;  /* 0xffffffffff037807 */ /* 0x000fe40000000000 */
[----:B------:R-:W-:Y:S02]  /*66a0*/  CS2R R98, SRZ ;  /* 0x0000000000627805 */ /* 0x000fe4000001ff00 */
[----:B------:R-:W-:Y:S02]  /*66b0*/  CS2R R96, SRZ ;  /* 0x0000000000607805 */ /* 0x000fe4000001ff00 */
[----:B------:R-:W-:Y:S02]  /*66c0*/  CS2R R102, SRZ ;  /* 0x0000000000667805 */ /* 0x000fe4000001ff00 */
[----:B------:R-:W-:Y:S02]  /*66d0*/  @P3 SEL R0, R3, R0, !P1 ;  /* 0x0000000003003207 */ /* 0x000fe40004800000 */
[----:B------:R-:W-:Y:S02]  /*66e0*/  CS2R R100, SRZ ;  /* 0x0000000000647805 */ /* 0x000fe4000001ff00 */
[----:B------:R-:W-:Y:S04]  /*66f0*/  LOP3.LUT R0, R0, 0x1, RZ, 0xc0, !PT ;  /* 0x0000000100007812 */ /* 0x000fe800078ec0ff */
[----:B------:R-:W-:Y:S01]  /*6700*/  ISETP.NE.U32.AND P0, PT, R0, 0x1, PT ;  /* 0x000000010000780c */ /* 0x000fe20003f05070 */
[----:B------:R-:W-:Y:S01]  /*6710*/  @!UPT UIADD3 URZ, UPT, UPT, URZ, URZ, URZ ;  /* 0x000000fffffff290 */ /* 0x000fe2000fffe0ff */
[----:B------:R-:W-:Y:S11]  /*6720*/  @!P5 BRA `(.L_x_118) ;  /* 0x00000000000cd947 */ /* 0x000ff60003800000 */
[----:B------:R-:W-:Y:S04]  /*6730*/  SHF.L.U32 R3, R183, 0x1f, RZ ;  /* 0x0000001fb7037819 */ /* 0x000fe800000006ff */
[----:B------:R-:W1:Y:S02]  /*6740*/  SYNCS.PHASECHK.TRANS64.TRYWAIT P1, [UR43+0x220], R3 ;  /* 0x00022003ff0075a7 */ /* 0x000e64000802112b */
[----:B-1----:R-:W-:Y:S05]  /*6750*/  @!P1 BRA `(.L_x_119) ;  /* 0x00000028006c9947 */ /* 0x002fea0003800000 */
.L_x_118:
[----:B------:R-:W-:Y:S05]  /*6760*/  BSYNC B0 ;  /* 0x0000000000007941 */ /* 0x000fea0003800000 */
.L_x_117:
[----:B------:R2:W4:Y:S01]  /*6770*/  @P0 LDS.128 R88, [R180+UR43+0x400] ;  /* 0x0004002bb4580984 */ /* 0x0005220008000c00 */
[----:B------:R-:W-:Y:S01]  /*6780*/  UIADD3 UR4, UPT, UPT, UR43, 0x228, URZ ;  /* 0x000002282b047890 */ /* 0x000fe2000fffe0ff */
[----:B------:R-:W-:Y:S02]  /*6790*/  LOP3.LUT R183, R183, 0x1, RZ, 0x3c, !PT ;  /* 0x00000001b7b77812 */ /* 0x000fe400078e3cff */
[----:B------:R2:W1:Y:S01]  /*67a0*/  @P0 LDS.128 R92, [R179+0x400] ;  /* 0x00040000b35c0984 */ /* 0x0004620000000c00 */
[----:B------:R-:W-:Y:S03]  /*67b0*/  UPRMT UR4, UR37, 0x654, UR4 ;  /* 0x0000065425047896 */ /* 0x000fe60008000004 */
[----:B------:R2:W1:Y:S04]  /*67c0*/  @P0 LDS.128 R96, [R178+0x400] ;  /* 0x00040000b2600984 */ /* 0x0004680000000c00 */
[----:B------:R2:W1:Y:S01]  /*67d0*/  @P0 LDS.128 R100, [R177+0x400] ;  /* 0x00040000b1640984 */ /* 0x0004620000000c00 */
[----:B------:R-:W-:Y:S01]  /*67e0*/  @!PT LDS RZ, [RZ] ;  /* 0x00000000fffff984 */ /* 0x000fe20000000800 */
[----:B------:R-:W-:Y:S01]  /*67f0*/  @!PT LDS RZ, [RZ] ;  /* 0x00000000fffff984 */ /* 0x000fe20000000800 */
[----:B------:R-:W-:Y:S01]  /*6800*/  @!PT LDS RZ, [RZ] ;  /* 0x00000000fffff984 */ /* 0x000fe20000000800 */
[----:B------:R-:W-:Y:S01]  /*6810*/  @!PT LDS RZ, [RZ] ;  /* 0x00000000fffff984 */ /* 0x000fe20000000800 */
[----:B------:R5:W-:Y:S06]  /*6820*/  MEMBAR.ALL.CTA ;  /* 0x0000000000007992 */ /* 0x000bec0000008000 */
[----:B-----5:R-:W5:Y:S02]  /*6830*/  FENCE.VIEW.ASYNC.S ;  /* 0x00000000000073c6 */ /* 0x020f640000000000 */
[----:B-----5:R-:W-:Y:S01]  /*6840*/  SYNCS.ARRIVE.TRANS64.RED.A1T0 RZ, [UR4], RZ ;  /* 0x000000ffffff79a7 */ /* 0x020fe20008100404 */
.L_x_116:
[----:B------:R-:W-:Y:S05]  /*6850*/  BSYNC B1 ;  /* 0x0000000000017941 */ /* 0x000fea0003800000 */
.L_x_115:
[----:B-1----:R-:W-:Y:S04]  /*6860*/  SHF.R.U32.HI R0, RZ, 0x15, R64 ;  /* 0x00000015ff007819 */ /* 0x002fe80000011640 */
[----:B------:R-:W-:Y:S01]  /*6870*/  LOP3.LUT P0, RZ, R0, 0x3, R181, 0x48, !PT ;  /* 0x0000000300ff7812 */ /* 0x000fe200078048b5 */
[----:B------:R-:W-:Y:S01]  /*6880*/  @!UPT UIADD3 URZ, UPT, UPT, URZ, URZ, URZ ;  /* 0x000000fffffff290 */ /* 0x000fe2000fffe0ff */
[----:B------:R-:W-:Y:S11]  /*6890*/  @P4 BRA `(.L_x_120) ;  /* 0x0000000000084947 */ /* 0x000ff60003800000 */
[----:B------:R-:W1:Y:S02]  /*68a0*/  SYNCS.PHASECHK.TRANS64.TRYWAIT P1, [R148+URZ+0x260], R5 ;  /* 0x00026005940075a7 */ /* 0x000e6400080211ff */
[----:B-1----:R-:W-:Y:S05]  /*68b0*/  @!P1 BRA `(.L_x_121) ;  /* 0x00000028002c9947 */ /* 0x002fea0003800000 */
.L_x_120:
[----:B------:R-:W-:Y:S05]  /*68c0*/  @!P0 BRA `(.L_x_122) ;  /* 0x0000000000408947 */ /* 0x000fea0003800000 */
[----:B------:R-:W1:Y:S01]  /*68d0*/  LDCU.64 UR8, c[0x4][0x70] ;  /* 0x01000e00ff0877ac */ /* 0x000e620008000a00 */
[----:B------:R-:W-:Y:S01]  /*68e0*/  MOV R3, 0x0 ;  /* 0x0000000000037802 */ /* 0x000fe20000000f00 */
[----:B------:R-:W-:Y:S02]  /*68f0*/  HFMA2 R12, -RZ, RZ, 0, 5.9604644775390625e-08 ;  /* 0x00000001ff0c7431 */ /* 0x000fe400000001ff */
[----:B------:R-:W-:Y:S02]  /*6900*/  IMAD.MOV.U32 R8, RZ, RZ, 0x192 ;  /* 0x00000192ff087424 */ /* 0x000fe400078e00ff */
[----:B------:R-:W-:Y:S01]  /*6910*/  IMAD.MOV.U32 R13, RZ, RZ, RZ ;  /* 0x000000ffff0d7224 */ /* 0x000fe200078e00ff */
[----:B------:R-:W5:Y:S01]  /*6920*/  LDCU.64 UR6, c[0x4][0x78] ;  /* 0x01000f00ff0677ac */ /* 0x000f620008000a00 */
[----:B------:R-:W2:Y:S01]  /*6930*/  LDC.64 R2, c[0x4][R3] ;  /* 0x0100000003027b82 */ /* 0x000ea20000000a00 */
[----:B------:R-:W3:Y:S01]  /*6940*/  LDCU.64 UR4, c[0x4][0x10] ;  /* 0x01000200ff0477ac */ /* 0x000ee20008000a00 */
[----:B-1----:R-:W-:Y:S01]  /*6950*/  MOV R5, UR9 ;  /* 0x0000000900057c02 */ /* 0x002fe20008000f00 */
[----:B------:R-:W-:Y:S01]  /*6960*/  IMAD.U32 R4, RZ, RZ, UR8 ;  /* 0x00000008ff047e24 */ /* 0x000fe2000f8e00ff */
[----:B-----5:R-:W-:Y:S01]  /*6970*/  MOV R7, UR7 ;  /* 0x0000000700077c02 */ /* 0x020fe20008000f00 */
[----:B------:R-:W-:Y:S01]  /*6980*/  IMAD.U32 R6, RZ, RZ, UR6 ;  /* 0x00000006ff067e24 */ /* 0x000fe2000f8e00ff */
[----:B---3--:R-:W-:Y:S01]  /*6990*/  MOV R11, UR5 ;  /* 0x00000005000b7c02 */ /* 0x008fe20008000f00 */
[----:B------:R-:W-:Y:S02]  /*69a0*/  IMAD.U32 R10, RZ, RZ, UR4 ;  /* 0x00000004ff0a7e24 */ /* 0x000fe4000f8e00ff */
[----:B------:R-:W-:Y:S07]  /*69b0*/  LEPC R20, `(.L_x_122) ;  /* 0x000000001014794e */ /* 0x000fee0000000000 */
[----:B--2-4-:R-:W-:Y:S05]  /*69c0*/  CALL.ABS.NOINC R2 ;  /* 0x0000000002007343 */ /* 0x014fea0003c00000 */
.L_x_122:
[----:B------:R-:W-:Y:S01]  /*69d0*/  LOP3.LUT P0, RZ, R176, 0x60, RZ, 0xc0, !PT ;  /* 0x00000060b0ff7812 */ /* 0x000fe2000780c0ff */
[----:B------:R-:W-:Y:S05]  /*69e0*/  WARPSYNC.ALL ;  /* 0x0000000000007948 */ /* 0x000fea0003800000 */
[----:B----4-:R-:W-:Y:S01]  /*69f0*/  IMAD.U32 R141, R90, 0x10000, RZ ;  /* 0x000100005a8d7824 */ /* 0x010fe200078e00ff */
[----:B------:R-:W-:Y:S01]  /*6a00*/  R2UR UR4, R64 ;  /* 0x00000000400472ca */ /* 0x000fe200000e0000 */
[----:B------:R-:W-:Y:S01]  /*6a10*/  IMAD.U32 R136, R92, 0x10000, RZ ;  /* 0x000100005c887824 */ /* 0x000fe200078e00ff */
[C---:B------:R-:W-:Y:S01]  /*6a20*/  SHF.L.U32 R82, R88.reuse, 0x10, RZ ;  /* 0x0000001058527819 */ /* 0x040fe200000006ff */
[----:B------:R-:W-:Y:S01]  /*6a30*/  IMAD.U32 R121, R97, 0x10000, RZ ;  /* 0x0001000061797824 */ /* 0x000fe200078e00ff */
[----:B------:R-:W-:Y:S01]  /*6a40*/  PRMT R81, R88, 0x8880, RZ ;  /* 0x0000888058517816 */ /* 0x000fe200000000ff */
[----:B------:R-:W-:Y:S01]  /*6a50*/  IMAD.U32 R106, R102, 0x10000, RZ ;  /* 0x00010000666a7824 */ /* 0x000fe200078e00ff */
[----:B------:R-:W-:Y:S01]  /*6a60*/  SHF.L.U32 R83, R88, 0x8, RZ ;  /* 0x0000000858537819 */ /* 0x000fe200000006ff */
[----:B------:R-:W-:Y:S01]  /*6a70*/  IMAD.SHL.U32 R129, R94, 0x100, RZ ;  /* 0x000001005e817824 */ /* 0x000fe200078e00ff */
[----:B------:R-:W-:Y:S01]  /*6a80*/  SHF.R.S32.HI R82, RZ, 0x18, R82 ;  /* 0x00000018ff527819 */ /* 0x000fe20000011452 */
[----:B------:R-:W-:Y:S01]  /*6a90*/  IMAD.SHL.U32 R114, R99, 0x100, RZ ;  /* 0x0000010063727824 */ /* 0x000fe200078e00ff */
[C---:B------:R-:W-:Y:S01]  /*6aa0*/  PRMT R145, R89.reuse, 0x8880, RZ ;  /* 0x0000888059917816 */ /* 0x040fe200000000ff */
[----:B------:R-:W-:Y:S01]  /*6ab0*/  BSSY.RECONVERGENT B0, `(.L_x_123) ;  /* 0x0000125000007945 */ /* 0x000fe20003800200 */
[----:B------:R-:W-:Y:S01]  /*6ac0*/  SHF.R.S32.HI R83, RZ, 0x18, R83 ;  /* 0x00000018ff537819 */ /* 0x000fe20000011453 */
[----:B------:R-:W3:Y:S01]  /*6ad0*/  LDTM.x64 R4, tmem[UR4] ;  /* 0x00000004000479ee */ /* 0x000ee20008340000 */
[----:B------:R-:W-:Y:S01]  /*6ae0*/  NOP ;  /* 0x0000000000007918 */ /* 0x000fe20000000000 */
[----:B------:R-:W-:Y:S02]  /*6af0*/  R2UR UR5, R148 ;  /* 0x00000000940572ca */ /* 0x000fe400000e0000 */
[----:B------:R-:W-:Y:S02]  /*6b00*/  SHF.R.S32.HI R84, RZ, 0x18, R88 ;  /* 0x00000018ff547819 */ /* 0x000fe40000011458 */
[----:B------:R-:W-:Y:S02]  /*6b10*/  SHF.L.U32 R144, R89, 0x10, RZ ;  /* 0x0000001059907819 */ /* 0x000fe400000006ff */
[----:B------:R-:W-:Y:S02]  /*6b20*/  PRMT R142, R90, 0x8880, RZ ;  /* 0x000088805a8e7816 */ /* 0x000fe400000000ff */
[----:B------:R-:W-:Y:S02]  /*6b30*/  SHF.R.S32.HI R85, RZ, 0x18, R89 ;  /* 0x00000018ff557819 */ /* 0x000fe40000011459 */
[C---:B------:R-:W-:Y:S02]  /*6b40*/  PRMT R140, R91.reuse, 0x8880, RZ ;  /* 0x000088805b8c7816 */ /* 0x040fe400000000ff */
[----:B------:R-:W-:Y:S01]  /*6b50*/  SHF.R.S32.HI R86, RZ, 0x18, R90 ;  /* 0x00000018ff567819 */ /* 0x000fe2000001145a */
[----:B------:R-:W-:Y:S01]  /*6b60*/  UIADD3 UR5, UPT, UPT, UR5, 0x280, URZ ;  /* 0x0000028005057890 */ /* 0x000fe2000fffe0ff */
[----:B------:R-:W-:Y:S02]  /*6b70*/  SHF.L.U32 R139, R91, 0x10, RZ ;  /* 0x000000105b8b7819 */ /* 0x000fe400000006ff */
[----:B------:R-:W-:Y:S01]  /*6b80*/  PRMT R137, R92, 0x8880, RZ ;  /* 0x000088805c897816 */ /* 0x000fe200000000ff */
[----:B------:R-:W-:Y:S01]  /*6b90*/  UPRMT UR5, UR37, 0x654, UR5 ;  /* 0x0000065425057896 */ /* 0x000fe20008000005 */
[----:B------:R-:W-:Y:S02]  /*6ba0*/  SHF.R.S32.HI R88, RZ, 0x18, R91 ;  /* 0x00000018ff587819 */ /* 0x000fe4000001145b */
[C---:B------:R-:W-:Y:S01]  /*6bb0*/  PRMT R134, R93.reuse, 0x8880, RZ ;  /* 0x000088805d867816 */ /* 0x040fe200000000ff */
[C---:B---3--:R-:W-:Y:S01]  /*6bc0*/  IMAD R4, R78.reuse, R4, RZ ;  /* 0x000000044e047224 */ /* 0x048fe200078e02ff */
[----:B------:R-:W-:Y:S01]  /*6bd0*/  SHF.L.U32 R133, R93, 0x10, RZ ;  /* 0x000000105d857819 */ /* 0x000fe200000006ff */
[----:B------:R-:W-:Y:S01]  /*6be0*/  IMAD R5, R78, R5, RZ ;  /* 0x000000054e057224 */ /* 0x000fe200078e02ff */
[----:B------:R-:W-:Y:S01]  /*6bf0*/  PRMT R131, R94, 0x8880, RZ ;  /* 0x000088805e837816 */ /* 0x000fe200000000ff */
[C---:B------:R-:W-:Y:S01]  /*6c00*/  IMAD R6, R78.reuse, R6, RZ ;  /* 0x000000064e067224 */ /* 0x040fe200078e02ff */
[----:B------:R-:W-:Y:S01]  /*6c10*/  SYNCS.ARRIVE.TRANS64.RED.A1T0 RZ, [UR5], RZ ;  /* 0x000000ffffff79a7 */ /* 0x000fe20008100405 */
[-C--:B------:R-:W-:Y:S01]  /*6c20*/  IMAD R4, R81, R80.reuse, R4 ;  /* 0x0000005051047224 */ /* 0x080fe200078e0204 */
[----:B------:R-:W-:Y:S01]  /*6c30*/  MOV R81, R145 ;  /* 0x0000009100517202 */ /* 0x000fe20000000f00 */
[----:B------:R-:W-:Y:S01]  /*6c40*/  IMAD R7, R78, R7, RZ ;  /* 0x000000074e077224 */ /* 0x000fe200078e02ff */
[----:B------:R-:W-:Y:S01]  /*6c50*/  SHF.L.U32 R130, R94, 0x10, RZ ;  /* 0x000000105e827819 */ /* 0x000fe200000006ff */
[-C--:B------:R-:W-:Y:S01]  /*6c60*/  IMAD R5, R82, R80.reuse, R5 ;  /* 0x0000005052057224 */ /* 0x080fe200078e0205 */
[----:B------:R-:W-:Y:S01]  /*6c70*/  SHF.R.S32.HI R82, RZ, 0x18, R144 ;  /* 0x00000018ff527819 */ /* 0x000fe20000011490 */
[----:B------:R-:W-:Y:S01]  /*6c80*/  IMAD R6, R83, R80, R6 ;  /* 0x0000005053067224 */ /* 0x000fe200078e0206 */
[C---:B------:R-:W-:Y:S01]  /*6c90*/  PRMT R128, R95.reuse, 0x8880, RZ ;  /* 0x000088805f807816 */ /* 0x040fe200000000ff */
[----:B------:R-:W-:Y:S01]  /*6ca0*/  IMAD R8, R78, R8, RZ ;  /* 0x000000084e087224 */ /* 0x000fe200078e02ff */
[----:B------:R-:W-:Y:S01]  /*6cb0*/  SHF.L.U32 R127, R95, 0x10, RZ ;  /* 0x000000105f7f7819 */ /* 0x000fe200000006ff */
[-C--:B------:R-:W-:Y:S01]  /*6cc0*/  IMAD R7, R84, R80.reuse, R7 ;  /* 0x0000005054077224 */ /* 0x080fe200078e0207 */
[----:B------:R-:W-:Y:S01]  /*6cd0*/  PRMT R125, R96, 0x8880, RZ ;  /* 0x00008880607d7816 */ /* 0x000fe200000000ff */
[----:B------:R-:W-:Y:S01]  /*6ce0*/  IMAD R9, R78, R9, RZ ;  /* 0x000000094e097224 */ /* 0x000fe200078e02ff */
[----:B------:R-:W-:Y:S01]  /*6cf0*/  SHF.L.U32 R124, R96, 0x10, RZ ;  /* 0x00000010607c7819 */ /* 0x000fe200000006ff */
[----:B------:R-:W-:Y:S01]  /*6d00*/  IMAD R8, R81, R80, R8 ;  /* 0x0000005051087224 */ /* 0x000fe200078e0208 */
[----:B------:R-:W-:Y:S01]  /*6d10*/  I2IP.S8.S32.SAT R148, R7, R6, RZ ;  /* 0x0000000607947239 */ /* 0x000fe200000014ff */
[C---:B------:R-:W-:Y:S01]  /*6d20*/  IMAD R10, R78.reuse, R10, RZ ;  /* 0x0000000a4e0a7224 */ /* 0x040fe200078e02ff */
[----:B------:R-:W-:Y:S01]  /*6d30*/  PRMT R122, R97, 0x8880, RZ ;  /* 0x00008880617a7816 */ /* 0x000fe200000000ff */
[----:B------:R-:W-:Y:S01]  /*6d40*/  IMAD R11, R78, R11, RZ ;  /* 0x0000000b4e0b7224 */ /* 0x000fe200078e02ff */
[----:B------:R-:W-:Y:S01]  /*6d50*/  I2IP.S8.S32.SAT R148, R5, R4, R148 ;  /* 0x0000000405947239 */ /* 0x000fe20000001494 */
[----:B------:R-:W-:Y:S01]  /*6d60*/  IMAD R9, R82, R80, R9 ;  /* 0x0000005052097224 */ /* 0x000fe200078e0209 */
[----:B------:R-:W-:Y:S01]  /*6d70*/  SHF.R.S32.HI R82, RZ, 0x18, R141 ;  /* 0x00000018ff527819 */ /* 0x000fe2000001148d */
[----:B------:R-:W-:Y:S01]  /*6d80*/  IMAD R12, R78, R12, RZ ;  /* 0x0000000c4e0c7224 */ /* 0x000fe200078e02ff */
[C---:B------:R-:W-:Y:S01]  /*6d90*/  PRMT R119, R98.reuse, 0x8880, RZ ;  /* 0x0000888062777816 */ /* 0x040fe200000000ff */
[----:B------:R-:W-:Y:S01]  /*6da0*/  IMAD.MOV.U32 R83, RZ, RZ, R142 ;  /* 0x000000ffff537224 */ /* 0x000fe200078e008e */
[----:B------:R-:W-:Y:S01]  /*6db0*/  SHF.L.U32 R118, R98, 0x10, RZ ;  /* 0x0000001062767819 */ /* 0x000fe200000006ff */
[C---:B------:R-:W-:Y:S01]  /*6dc0*/  IMAD R13, R78.reuse, R13, RZ ;  /* 0x0000000d4e0d7224 */ /* 0x040fe200078e02ff */
[C---:B------:R-:W-:Y:S01]  /*6dd0*/  PRMT R116, R99.reuse, 0x8880, RZ ;  /* 0x0000888063747816 */ /* 0x040fe200000000ff */
[C---:B------:R-:W-:Y:S01]  /*6de0*/  IMAD R14, R78.reuse, R14, RZ ;  /* 0x0000000e4e0e7224 */ /* 0x040fe200078e02ff */
[----:B------:R-:W-:Y:S01]  /*6df0*/  SHF.L.U32 R115, R99, 0x10, RZ ;  /* 0x0000001063737819 */ /* 0x000fe200000006ff */
[----:B------:R-:W-:Y:S01]  /*6e00*/  IMAD R15, R78, R15, RZ ;  /* 0x0000000f4e0f7224 */ /* 0x000fe200078e02ff */
[----:B------:R-:W-:Y:S01]  /*6e10*/  PRMT R113, R100, 0x8880, RZ ;  /* 0x0000888064717816 */ /* 0x000fe200000000ff */
[----:B------:R-:W-:Y:S01]  /*6e20*/  IMAD R0, R78, R16, RZ ;  /* 0x000000104e007224 */ /* 0x000fe200078e02ff */
[----:B------:R-:W-:Y:S01]  /*6e30*/  SHF.L.U32 R112, R100, 0x10, RZ ;  /* 0x0000001064707819 */ /* 0x000fe200000006ff */
[C---:B------:R-:W-:Y:S01]  /*6e40*/  IMAD R2, R78.reuse, R17, RZ ;  /* 0x000000114e027224 */ /* 0x040fe200078e02ff */
[C---:B------:R-:W-:Y:S01]  /*6e50*/  PRMT R110, R101.reuse, 0x8880, RZ ;  /* 0x00008880656e7816 */ /* 0x040fe200000000ff */
[C---:B------:R-:W-:Y:S01]  /*6e60*/  IMAD R3, R78.reuse, R18, RZ ;  /* 0x000000124e037224 */ /* 0x040fe200078e02ff */
[----:B------:R-:W-:Y:S01]  /*6e70*/  SHF.L.U32 R109, R101, 0x10, RZ ;  /* 0x00000010656d7819 */ /* 0x000fe200000006ff */
[----:B------:R-:W-:Y:S01]  /*6e80*/  IMAD R19, R78, R19, RZ ;  /* 0x000000134e137224 */ /* 0x000fe200078e02ff */
[----:B------:R-:W-:Y:S01]  /*6e90*/  PRMT R107, R102, 0x8880, RZ ;  /* 0x00008880666b7816 */ /* 0x000fe200000000ff */
[C---:B------:R-:W-:Y:S01]  /*6ea0*/  IMAD R16, R78.reuse, R20, RZ ;  /* 0x000000144e107224 */ /* 0x040fe200078e02ff */
[----:B------:R-:W-:Y:S01]  /*6eb0*/  PRMT R104, R103, 0x8880, RZ ;  /* 0x0000888067687816 */ /* 0x000fe200000000ff */
[C---:B------:R-:W-:Y:S01]  /*6ec0*/  IMAD R17, R78.reuse, R21, RZ ;  /* 0x000000154e117224 */ /* 0x040fe200078e02ff */
[----:B------:R-:W-:Y:S01]  /*6ed0*/  SHF.L.U32 R143, R89, 0x8, RZ ;  /* 0x00000008598f7819 */ /* 0x000fe200000006ff */
[C---:B------:R-:W-:Y:S01]  /*6ee0*/  IMAD R18, R78.reuse, R22, RZ ;  /* 0x000000164e127224 */ /* 0x040fe200078e02ff */
[----:B------:R-:W-:Y:S01]  /*6ef0*/  SHF.R.S32.HI R89, RZ, 0x18, R92 ;  /* 0x00000018ff597819 */ /* 0x000fe2000001145c */
[C---:B------:R-:W-:Y:S01]  /*6f00*/  IMAD R23, R78.reuse, R23, RZ ;  /* 0x000000174e177224 */ /* 0x040fe200078e02ff */
[----:B------:R-:W-:Y:S01]  /*6f10*/  SHF.R.S32.HI R81, RZ, 0x18, R143 ;  /* 0x00000018ff517819 */ /* 0x000fe2000001148f */
[----:B------:R-:W-:Y:S01]  /*6f20*/  IMAD R20, R78, R24, RZ ;  /* 0x000000184e147224 */ /* 0x000fe200078e02ff */
[----:B------:R-:W-:Y:S01]  /*6f30*/  SHF.L.U32 R87, R90, 0x8, RZ ;  /* 0x000000085a577819 */ /* 0x000fe200000006ff */
[----:B------:R-:W-:Y:S01]  /*6f40*/  IMAD R21, R78, R25, RZ ;  /* 0x000000194e157224 */ /* 0x000fe200078e02ff */
[----:B------:R-:W-:Y:S01]  /*6f50*/  SHF.R.S32.HI R90, RZ, 0x18, R93 ;  /* 0x00000018ff5a7819 */ /* 0x000fe2000001145d */
[----:B------:R-:W-:Y:S01]  /*6f60*/  IMAD R10, R81, R80, R10 ;  /* 0x00000050510a7224 */ /* 0x000fe200078e020a */
[----:B------:R-:W-:Y:S01]  /*6f70*/  MOV R81, R140 ;  /* 0x0000008c00517202 */ /* 0x000fe20000000f00 */
[-C--:B------:R-:W-:Y:S01]  /*6f80*/  IMAD R11, R85, R80.reuse, R11 ;  /* 0x00000050550b7224 */ /* 0x080fe200078e020b */
[----:B------:R-:W-:Y:S01]  /*6f90*/  SHF.R.S32.HI R87, RZ, 0x18, R87 ;  /* 0x00000018ff577819 */ /* 0x000fe20000011457 */
[-C--:B------:R-:W-:Y:S01]  /*6fa0*/  IMAD R12, R83, R80.reuse, R12 ;  /* 0x00000050530c7224 */ /* 0x080fe200078e020c */
[----:B------:R-:W-:Y:S01]  /*6fb0*/  SHF.R.S32.HI R83, RZ, 0x18, R139 ;  /* 0x00000018ff537819 */ /* 0x000fe2000001148b */
[----:B------:R-:W-:Y:S01]  /*6fc0*/  IMAD R13, R82, R80, R13 ;  /* 0x00000050520d7224 */ /* 0x000fe200078e020d */
[----:B------:R-:W-:Y:S01]  /*6fd0*/  I2IP.S8.S32.SAT R149, R11, R10, RZ ;  /* 0x0000000a0b957239 */ /* 0x000fe200000014ff */
[-C--:B------:R-:W-:Y:S01]  /*6fe0*/  IMAD R14, R87, R80.reuse, R14 ;  /* 0x00000050570e7224 */ /* 0x080fe200078e020e */
[----:B------:R-:W-:Y:S01]  /*6ff0*/  SHF.R.S32.HI R82, RZ, 0x18, R136 ;  /* 0x00000018ff527819 */ /* 0x000fe20000011488 */
[----:B------:R-:W-:Y:S01]  /*7000*/  IMAD R15, R86, R80, R15 ;  /* 0x00000050560f7224 */ /* 0x000fe200078e020f */
[----:B------:R-:W-:Y:S01]  /*7010*/  I2IP.S8.S32.SAT R149, R9, R8, R149 ;  /* 0x0000000809957239 */ /* 0x000fe20000001495 */
[-C--:B------:R-:W-:Y:S01]  /*7020*/  IMAD R0, R81, R80.reuse, R0 ;  /* 0x0000005051007224 */ /* 0x080fe200078e0200 */
[----:B------:R-:W-:Y:S01]  /*7030*/  SHF.L.U32 R138, R91, 0x8, RZ ;  /* 0x000000085b8a7819 */ /* 0x000fe200000006ff */
[----:B------:R-:W-:Y:S01]  /*7040*/  IMAD R2, R83, R80, R2 ;  /* 0x0000005053027224 */ /* 0x000fe200078e0202 */
[----:B------:R-:W-:Y:S01]  /*7050*/  I2IP.S8.S32.SAT R150, R15, R14, RZ ;  /* 0x0000000e0f967239 */ /* 0x000fe200000014ff */
[C---:B------:R-:W-:Y:S01]  /*7060*/  IMAD R22, R78.reuse, R26, RZ ;  /* 0x0000001a4e167224 */ /* 0x040fe200078e02ff */
[----:B------:R-:W-:Y:S01]  /*7070*/  MOV R83, R137 ;  /* 0x0000008900537202 */ /* 0x000fe20000000f00 */
[C---:B------:R-:W-:Y:S01]  /*7080*/  IMAD R27, R78.reuse, R27, RZ ;  /* 0x0000001b4e1b7224 */ /* 0x040fe200078e02ff */
[----:B------:R-:W-:Y:S01]  /*7090*/  I2IP.S8.S32.SAT R150, R13, R12, R150 ;  /* 0x0000000c0d967239 */ /* 0x000fe20000001496 */
[C---:B------:R-:W-:Y:S01]  /*70a0*/  IMAD R24, R78.reuse, R28, RZ ;  /* 0x0000001c4e187224 */ /* 0x040fe200078e02ff */
[----:B------:R-:W-:Y:S01]  /*70b0*/  SHF.R.S32.HI R81, RZ, 0x18, R138 ;  /* 0x00000018ff517819 */ /* 0x000fe2000001148a */
[C---:B------:R-:W-:Y:S01]  /*70c0*/  IMAD R25, R78.reuse, R29, RZ ;  /* 0x0000001d4e197224 */ /* 0x040fe200078e02ff */
[----:B------:R-:W-:Y:S01]  /*70d0*/  SHF.R.S32.HI R91, RZ, 0x18, R94 ;  /* 0x00000018ff5b7819 */ /* 0x000fe2000001145e */
[----:B------:R-:W-:Y:S01]  /*70e0*/  IMAD R26, R78, R30, RZ ;  /* 0x0000001e4e1a7224 */ /* 0x000fe200078e02ff */
[----:B------:R-:W-:Y:S01]  /*70f0*/  SHF.R.S32.HI R94, RZ, 0x18, R97 ;  /* 0x00000018ff5e7819 */ /* 0x000fe20000011461 */
[-C--:B------:R-:W-:Y:S01]  /*7100*/  IMAD R3, R81, R80.reuse, R3 ;  /* 0x0000005051037224 */ /* 0x080fe200078e0203 */
[----:B------:R-:W-:Y:S01]  /*7110*/  SHF.L.U32 R135, R92, 0x8, RZ ;  /* 0x000000085c877819 */ /* 0x000fe200000006ff */
[----:B------:R-:W-:Y:S01]  /*7120*/  IMAD R19, R88, R80, R19 ;  /* 0x0000005058137224 */ /* 0x000fe200078e0213 */
[----:B------:R-:W-:Y:S01]  /*7130*/  MOV R81, R134 ;  /* 0x0000008600517202 */ /* 0x000fe20000000f00 */
[-C--:B------:R-:W-:Y:S01]  /*7140*/  IMAD R16, R83, R80.reuse, R16 ;  /* 0x0000005053107224 */ /* 0x080fe200078e0210 */
[----:B------:R-:W-:Y:S01]  /*7150*/  SHF.R.S32.HI R85, RZ, 0x18, R135 ;  /* 0x00000018ff557819 */ /* 0x000fe20000011487 */
[-C--:B------:R-:W-:Y:S01]  /*7160*/  IMAD R17, R82, R80.reuse, R17 ;  /* 0x0000005052117224 */ /* 0x080fe200078e0211 */
[----:B------:R-:W-:Y:S01]  /*7170*/  I2IP.S8.S32.SAT R151, R19, R3, RZ ;  /* 0x0000000313977239 */ /* 0x000fe200000014ff */
[----:B------:R-:W-:Y:S01]  /*7180*/  IMAD R31, R78, R31, RZ ;  /* 0x0000001f4e1f7224 */ /* 0x000fe200078e02ff */
[----:B------:R-:W-:Y:S01]  /*7190*/  SHF.R.S32.HI R82, RZ, 0x18, R133 ;  /* 0x00000018ff527819 */ /* 0x000fe20000011485 */
[-C--:B------:R-:W-:Y:S01]  /*71a0*/  IMAD R18, R85, R80.reuse, R18 ;  /* 0x0000005055127224 */ /* 0x080fe200078e0212 */
[----:B------:R-:W-:Y:S01]  /*71b0*/  SHF.L.U32 R132, R93, 0x8, RZ ;  /* 0x000000085d847819 */ /* 0x000fe200000006ff */
[----:B------:R-:W-:Y:S01]  /*71c0*/  IMAD R23, R89, R80, R23 ;  /* 0x0000005059177224 */ /* 0x000fe200078e0217 */
[----:B------:R-:W-:Y:S01]  /*71d0*/  I2IP.S8.S32.SAT R151, R2, R0, R151 ;  /* 0x0000000002977239 */ /* 0x000fe20000001497 */
[-C--:B------:R-:W-:Y:S01]  /*71e0*/  IMAD R20, R81, R80.reuse, R20 ;  /* 0x0000005051147224 */ /* 0x080fe200078e0214 */
[----:B------:R-:W-:Y:S01]  /*71f0*/  SHF.R.S32.HI R81, RZ, 0x18, R132 ;  /* 0x00000018ff517819 */ /* 0x000fe20000011484 */
[----:B------:R-:W-:Y:S01]  /*7200*/  IMAD R21, R82, R80, R21 ;  /* 0x0000005052157224 */ /* 0x000fe200078e0215 */
[----:B------:R-:W-:Y:S01]  /*7210*/  I2IP.S8.S32.SAT R160, R23, R18, RZ ;  /* 0x0000001217a07239 */ /* 0x000fe200000014ff */
[----:B------:R-:W-:Y:S01]  /*7220*/  IMAD R28, R78, R32, RZ ;  /* 0x000000204e1c7224 */ /* 0x000fe200078e02ff */
[----:B------:R-:W-:Y:S01]  /*7230*/  MOV R83, R131 ;  /* 0x0000008300537202 */ /* 0x000fe20000000f00 */
[-C--:B------:R-:W-:Y:S01]  /*7240*/  IMAD R22, R81, R80.reuse, R22 ;  /* 0x0000005051167224 */ /* 0x080fe200078e0216 */
[----:B------:R-:W-:Y:S01]  /*7250*/  SHF.R.S32.HI R82, RZ, 0x18, R130 ;  /* 0x00000018ff527819 */ /* 0x000fe20000011482 */
[-C--:B------:R-:W-:Y:S01]  /*7260*/  IMAD R27, R90, R80.reuse, R27 ;  /* 0x000000505a1b7224 */ /* 0x080fe200078e021b */
[----:B------:R-:W-:Y:S01]  /*7270*/  SHF.R.S32.HI R85, RZ, 0x18, R129 ;  /* 0x00000018ff557819 */ /* 0x000fe20000011481 */
[-C--:B------:R-:W-:Y:S01]  /*7280*/  IMAD R24, R83, R80.reuse, R24 ;  /* 0x0000005053187224 */ /* 0x080fe200078e0218 */
[----:B------:R1:W-:Y:S01]  /*7290*/  STS.128 [R180+UR43+0x2400], R148 ;  /* 0x00240094b4007988 */ /* 0x0003e20008000c2b */
[-C--:B------:R-:W-:Y:S01]  /*72a0*/  IMAD R25, R82, R80.reuse, R25 ;  /* 0x0000005052197224 */ /* 0x080fe200078e0219 */
[----:B------:R-:W-:Y:S01]  /*72b0*/  SHF.L.U32 R126, R95, 0x8, RZ ;  /* 0x000000085f7e7819 */ /* 0x000fe200000006ff */
[----:B------:R-:W-:Y:S01]  /*72c0*/  IMAD R26, R85, R80, R26 ;  /* 0x00000050551a7224 */ /* 0x000fe200078e021a */
[----:B------:R-:W-:Y:S01]  /*72d0*/  I2IP.S8.S32.SAT R160, R17, R16, R160 ;  /* 0x0000001011a07239 */ /* 0x000fe200000014a0 */
[----:B------:R-:W-:Y:S01]  /*72e0*/  IMAD.MOV.U32 R81, RZ, RZ, R128 ;  /* 0x000000ffff517224 */ /* 0x000fe200078e0080 */
[----:B------:R-:W-:Y:S01]  /*72f0*/  SHF.R.S32.HI R82, RZ, 0x18, R127 ;  /* 0x00000018ff527819 */ /* 0x000fe2000001147f */
[C---:B------:R-:W-:Y:S01]  /*7300*/  IMAD R29, R78.reuse, R33, RZ ;  /* 0x000000214e1d7224 */ /* 0x040fe200078e02ff */
[----:B------:R-:W-:Y:S01]  /*7310*/  I2IP.S8.S32.SAT R161, R27, R22, RZ ;  /* 0x000000161ba17239 */ /* 0x000fe200000014ff */
[----:B------:R-:W-:Y:S01]  /*7320*/  IMAD R31, R91, R80, R31 ;  /* 0x000000505b1f7224 */ /* 0x000fe200078e021f */
[----:B------:R-:W-:Y:S01]  /*7330*/  SHF.R.S32.HI R83, RZ, 0x18, R126 ;  /* 0x00000018ff537819 */ /* 0x000fe2000001147e */
[C---:B------:R-:W-:Y:S01]  /*7340*/  IMAD R30, R78.reuse, R34, RZ ;  /* 0x000000224e1e7224 */ /* 0x040fe200078e02ff */
[----:B------:R-:W-:Y:S01]  /*7350*/  I2IP.S8.S32.SAT R161, R21, R20, R161 ;  /* 0x0000001415a17239 */ /* 0x000fe200000014a1 */
[----:B------:R-:W-:Y:S01]  /*7360*/  IMAD R28, R81, R80, R28 ;  /* 0x00000050511c7224 */ /* 0x000fe200078e021c */
[----:B------:R-:W-:Y:S01]  /*7370*/  SHF.R.S32.HI R92, RZ, 0x18, R95 ;  /* 0x00000018ff5c7819 */ /* 0x000fe2000001145f */
[----:B------:R-:W-:Y:S01]  /*7380*/  IMAD R35, R78, R35, RZ ;  /* 0x000000234e237224 */ /* 0x000fe200078e02ff */
[----:B------:R-:W-:Y:S01]  /*7390*/  I2IP.S8.S32.SAT R162, R31, R26, RZ ;  /* 0x0000001a1fa27239 */ /* 0x000fe200000014ff */
[----:B------:R-:W-:Y:S01]  /*73a0*/  IMAD R29, R82, R80, R29 ;  /* 0x00000050521d7224 */ /* 0x000fe200078e021d */
[----:B------:R-:W-:Y:S01]  /*73b0*/  MOV R81, R125 ;  /* 0x0000007d00517202 */ /* 0x000fe20000000f00 */
[----:B------:R-:W-:Y:S01]  /*73c0*/  IMAD R32, R78, R36, RZ ;  /* 0x000000244e207224 */ /* 0x000fe200078e02ff */
[----:B------:R-:W-:Y:S01]  /*73d0*/  I2IP.S8.S32.SAT R162, R25, R24, R162 ;  /* 0x0000001819a27239 */ /* 0x000fe200000014a2 */
[-C--:B------:R-:W-:Y:S01]  /*73e0*/  IMAD R30, R83, R80.reuse, R30 ;  /* 0x00000050531e7224 */ /* 0x080fe200078e021e */
[----:B------:R-:W-:Y:S01]  /*73f0*/  SHF.L.U32 R123, R96, 0x8, RZ ;  /* 0x00000008607b7819 */ /* 0x000fe200000006ff */
[----:B------:R-:W-:Y:S01]  /*7400*/  IMAD R35, R92, R80, R35 ;  /* 0x000000505c237224 */ /* 0x000fe200078e0223 */
[----:B------:R-:W-:Y:S01]  /*7410*/  SHF.R.S32.HI R82, RZ, 0x18, R124 ;  /* 0x00000018ff527819 */ /* 0x000fe2000001147c */
[C---:B------:R-:W-:Y:S01]  /*7420*/  IMAD R33, R78.reuse, R37, RZ ;  /* 0x000000254e217224 */ /* 0x040fe200078e02ff */
[----:B------:R-:W-:Y:S01]  /*7430*/  MOV R83, R122 ;  /* 0x0000007a00537202 */ /* 0x000fe20000000f00 */
[----:B------:R-:W-:Y:S01]  /*7440*/  IMAD R32, R81, R80, R32 ;  /* 0x0000005051207224 */ /* 0x000fe200078e0220 */
[----:B------:R-:W-:Y:S01]  /*7450*/  SHF.R.S32.HI R81, RZ, 0x18, R123 ;  /* 0x00000018ff517819 */ /* 0x000fe2000001147b */
[C---:B------:R-:W-:Y:S01]  /*7460*/  IMAD R34, R78.reuse, R38, RZ ;  /* 0x000000264e227224 */ /* 0x040fe200078e02ff */
[----:B------:R-:W-:Y:S01]  /*7470*/  SHF.R.S32.HI R93, RZ, 0x18, R96 ;  /* 0x00000018ff5d7819 */ /* 0x000fe20000011460 */
[----:B------:R-:W-:Y:S01]  /*7480*/  IMAD R39, R78, R39, RZ ;  /* 0x000000274e277224 */ /* 0x000fe200078e02ff */
[----:B------:R-:W-:Y:S01]  /*7490*/  I2IP.S8.S32.SAT R163, R35, R30, RZ ;  /* 0x0000001e23a37239 */ /* 0x000fe200000014ff */
[----:B------:R-:W-:Y:S01]  /*74a0*/  IMAD R33, R82, R80, R33 ;  /* 0x0000005052217224 */ /* 0x000fe200078e0221 */
[----:B------:R-:W-:Y:S01]  /*74b0*/  SHF.L.U32 R120, R97, 0x8, RZ ;  /* 0x0000000861787819 */ /* 0x000fe200000006ff */
[C---:B------:R-:W-:Y:S01]  /*74c0*/  IMAD R36, R78.reuse, R40, RZ ;  /* 0x000000284e247224 */ /* 0x040fe200078e02ff */
[----:B------:R-:W-:Y:S01]  /*74d0*/  I2IP.S8.S32.SAT R163, R29, R28, R163 ;  /* 0x0000001c1da37239 */ /* 0x000fe200000014a3 */
[-C--:B------:R-:W-:Y:S01]  /*74e0*/  IMAD R34, R81, R80.reuse, R34 ;  /* 0x0000005051227224 */ /* 0x080fe200078e0222 */
[----:B------:R-:W-:Y:S01]  /*74f0*/  SHF.R.S32.HI R82, RZ, 0x18, R121 ;  /* 0x00000018ff527819 */ /* 0x000fe20000011479 */
[C---:B------:R-:W-:Y:S01]  /*7500*/  IMAD R37, R78.reuse, R41, RZ ;  /* 0x000000294e257224 */ /* 0x040fe200078e02ff */
[----:B------:R-:W-:Y:S01]  /*7510*/  MOV R81, R119 ;  /* 0x0000007700517202 */ /* 0x000fe20000000f00 */
[----:B------:R-:W-:Y:S01]  /*7520*/  IMAD R39, R93, R80, R39 ;  /* 0x000000505d277224 */ /* 0x000fe200078e0227 */
[----:B------:R-:W-:Y:S01]  /*7530*/  SHF.R.S32.HI R85, RZ, 0x18, R120 ;  /* 0x00000018ff557819 */ /* 0x000fe20000011478 */
[C---:B------:R-:W-:Y:S01]  /*7540*/  IMAD R38, R78.reuse, R42, RZ ;  /* 0x0000002a4e267224 */ /* 0x040fe200078e02ff */
[----:B------:R1:W-:Y:S01]  /*7550*/  STS.128 [R179+0x2400], R160 ;  /* 0x002400a0b3007388 */ /* 0x0003e20000000c00 */
[----:B------:R-:W-:Y:S01]  /*7560*/  IMAD R36, R83, R80, R36 ;  /* 0x0000005053247224 */ /* 0x000fe200078e0224 */
[----:B------:R-:W-:Y:S01]  /*7570*/  I2IP.S8.S32.SAT R172, R39, R34, RZ ;  /* 0x0000002227ac7239 */ /* 0x000fe200000014ff */
[----:B------:R-:W-:Y:S01]  /*7580*/  IMAD R43, R78, R43, RZ ;  /* 0x0000002b4e2b7224 */ /* 0x000fe200078e02ff */
[----:B------:R-:W-:Y:S01]  /*7590*/  MOV R83, R116 ;  /* 0x0000007400537202 */ /* 0x000fe20000000f00 */
[----:B------:R-:W-:Y:S01]  /*75a0*/  IMAD R37, R82, R80, R37 ;  /* 0x0000005052257224 */ /* 0x000fe200078e0225 */
[----:B------:R-:W-:Y:S01]  /*75b0*/  I2IP.S8.S32.SAT R172, R33, R32, R172 ;  /* 0x0000002021ac7239 */ /* 0x000fe200000014ac */
[----:B------:R-:W-:Y:S01]  /*75c0*/  IMAD R40, R78, R44, RZ ;  /* 0x0000002c4e287224 */ /* 0x000fe200078e02ff */
[----:B------:R-:W-:Y:S01]  /*75d0*/  SHF.R.S32.HI R82, RZ, 0x18, R118 ;  /* 0x00000018ff527819 */ /* 0x000fe20000011476 */
[-C--:B------:R-:W-:Y:S01]  /*75e0*/  IMAD R38, R85, R80.reuse, R38 ;  /* 0x0000005055267224 */ /* 0x080fe200078e0226 */
[----:B------:R-:W-:Y:S01]  /*75f0*/  SHF.L.U32 R117, R98, 0x8, RZ ;  /* 0x0000000862757819 */ /* 0x000fe200000006ff */
[-C--:B------:R-:W-:Y:S01]  /*7600*/  IMAD R43, R94, R80.reuse, R43 ;  /* 0x000000505e2b7224 */ /* 0x080fe200078e022b */
[----:B------:R-:W-:Y:S01]  /*7610*/  SHF.R.S32.HI R95, RZ, 0x18, R98 ;  /* 0x00000018ff5f7819 */ /* 0x000fe20000011462 */
[C---:B------:R-:W-:Y:S01]  /*7620*/  IMAD R41, R78.reuse, R45, RZ ;  /* 0x0000002d4e297224 */ /* 0x040fe200078e02ff */
[----:B------:R-:W-:Y:S01]  /*7630*/  SHF.R.S32.HI R85, RZ, 0x18, R114 ;  /* 0x00000018ff557819 */ /* 0x000fe20000011472 */
[----:B------:R-:W-:Y:S01]  /*7640*/  IMAD R40, R81, R80, R40 ;  /* 0x0000005051287224 */ /* 0x000fe200078e0228 */
[----:B------:R-:W-:Y:S01]  /*7650*/  SHF.R.S32.HI R81, RZ, 0x18, R117 ;  /* 0x00000018ff517819 */ /* 0x000fe20000011475 */
[C---:B------:R-:W-:Y:S01]  /*7660*/  IMAD R42, R78.reuse, R46, RZ ;  /* 0x0000002e4e2a7224 */ /* 0x040fe200078e02ff */
[----:B------:R-:W-:Y:S01]  /*7670*/  I2IP.S8.S32.SAT R173, R43, R38, RZ ;  /* 0x000000262bad7239 */ /* 0x000fe200000014ff */
[----:B------:R-:W-:Y:S01]  /*7680*/  IMAD R47, R78, R47, RZ ;  /* 0x0000002f4e2f7224 */ /* 0x000fe200078e02ff */
[----:B------:R-:W-:Y:S01]  /*7690*/  SHF.R.S32.HI R96, RZ, 0x18, R99 ;  /* 0x00000018ff607819 */ /* 0x000fe20000011463 */
[----:B------:R-:W-:Y:S01]  /*76a0*/  IMAD R41, R82, R80, R41 ;  /* 0x0000005052297224 */ /* 0x000fe200078e0229 */
[----:B------:R-:W-:Y:S01]  /*76b0*/  I2IP.S8.S32.SAT R173, R37, R36, R173 ;  /* 0x0000002425ad7239 */ /* 0x000fe200000014ad */
[C---:B------:R-:W-:Y:S01]  /*76c0*/  IMAD R44, R78.reuse, R48, RZ ;  /* 0x000000304e2c7224 */ /* 0x040fe200078e02ff */
[----:B------:R-:W-:Y:S01]  /*76d0*/  SHF.R.S32.HI R82, RZ, 0x18, R115 ;  /* 0x00000018ff527819 */ /* 0x000fe20000011473 */
[-C--:B------:R-:W-:Y:S01]  /*76e0*/  IMAD R42, R81, R80.reuse, R42 ;  /* 0x00000050512a7224 */ /* 0x080fe200078e022a */
[----:B------:R-:W-:Y:S01]  /*76f0*/  SHF.R.S32.HI R97, RZ, 0x18, R100 ;  /* 0x00000018ff617819 */ /* 0x000fe20000011464 */
[C---:B------:R-:W-:Y:S01]  /*7700*/  IMAD R45, R78.reuse, R49, RZ ;  /* 0x000000314e2d7224 */ /* 0x040fe200078e02ff */
[----:B------:R-:W-:Y:S01]  /*7710*/  SHF.R.S32.HI R98, RZ, 0x18, R101 ;  /* 0x00000018ff627819 */ /* 0x000fe20000011465 */
[----:B------:R-:W-:Y:S01]  /*7720*/  IMAD R47, R95, R80, R47 ;  /* 0x000000505f2f7224 */ /* 0x000fe200078e022f */
[----:B------:R-:W-:Y:S01]  /*7730*/  SHF.R.S32.HI R99, RZ, 0x18, R102 ;  /* 0x00000018ff637819 */ /* 0x000fe20000011466 */
[----:B------:R-:W-:Y:S01]  /*7740*/  IMAD R46, R78, R50, RZ ;  /* 0x000000324e2e7224 */ /* 0x000fe200078e02ff */
[----:B------:R-:W-:Y:S01]  /*7750*/  SHF.L.U32 R111, R100, 0x8, RZ ;  /* 0x00000008646f7819 */ /* 0x000fe200000006ff */
        /* <DEDUP_REMOVED lines=9> */
[----:B------:R-:W-:Y:S01]  /*77f0*/  SHF.R.S32.HI R100, RZ, 0x18, R103 ;  /* 0x00000018ff647819 */ /* 0x000fe20000011467 */
[----:B------:R-:W-:Y:S01]  /*7800*/  IMAD.MOV.U32 R81, RZ, RZ, R113 ;  /* 0x000000ffff517224 */ /* 0x000fe200078e0071 */
[----:B------:R-:W-:Y:S01]  /*7810*/  SHF.L.U32 R108, R101, 0x8, RZ ;  /* 0x00000008656c7819 */ /* 0x000fe200000006ff */
[-C--:B------:R-:W-:Y:S01]  /*7820*/  IMAD R51, R96, R80.reuse, R51 ;  /* 0x0000005060337224 */ /* 0x080fe200078e0233 */
[----:B------:R-:W-:Y:S01]  /*7830*/  SHF.L.U32 R105, R102, 0x8, RZ ;  /* 0x0000000866697819 */ /* 0x000fe200000006ff */
[C---:B------:R-:W-:Y:S01]  /*7840*/  IMAD R49, R78.reuse, R53, RZ ;  /* 0x000000354e317224 */ /* 0x040fe200078e02ff */
[----:B------:R-:W-:Y:S01]  /*7850*/  SHF.L.U32 R102, R103, 0x10, RZ ;  /* 0x0000001067667819 */ /* 0x000fe200000006ff */
[----:B------:R-:W-:Y:S01]  /*7860*/  IMAD R48, R81, R80, R48 ;  /* 0x0000005051307224 */ /* 0x000fe200078e0230 */
[----:B------:R-:W-:Y:S01]  /*7870*/  SHF.R.S32.HI R81, RZ, 0x18, R111 ;  /* 0x00000018ff517819 */ /* 0x000fe2000001146f */
[C---:B------:R-:W-:Y:S01]  /*7880*/  IMAD R50, R78.reuse, R54, RZ ;  /* 0x000000364e327224 */ /* 0x040fe200078e02ff */
[----:B------:R-:W-:Y:S01]  /*7890*/  I2IP.S8.S32.SAT R175, R51, R46, RZ ;  /* 0x0000002e33af7239 */ /* 0x000fe200000014ff */
[----:B------:R-:W-:Y:S01]  /*78a0*/  IMAD R55, R78, R55, RZ ;  /* 0x000000374e377224 */ /* 0x000fe200078e02ff */
[----:B------:R-:W-:Y:S01]  /*78b0*/  SHF.L.U32 R101, R103, 0x8, RZ ;  /* 0x0000000867657819 */ /* 0x000fe200000006ff */
[----:B------:R-:W-:Y:S01]  /*78c0*/  IMAD R49, R82, R80, R49 ;  /* 0x0000005052317224 */ /* 0x000fe200078e0231 */
[----:B------:R-:W-:Y:S01]  /*78d0*/  I2IP.S8.S32.SAT R175, R45, R44, R175 ;  /* 0x0000002c2daf7239 */ /* 0x000fe200000014af */
[C---:B------:R-:W-:Y:S01]  /*78e0*/  IMAD R52, R78.reuse, R56, RZ ;  /* 0x000000384e347224 */ /* 0x040fe200078e02ff */
[----:B------:R-:W-:Y:S01]  /*78f0*/  SHF.R.S32.HI R82, RZ, 0x18, R109 ;  /* 0x00000018ff527819 */ /* 0x000fe2000001146d */
[-C--:B------:R-:W-:Y:S01]  /*7900*/  IMAD R50, R81, R80.reuse, R50 ;  /* 0x0000005051327224 */ /* 0x080fe200078e0232 */
[----:B------:R-:W-:Y:S01]  /*7910*/  SHF.R.S32.HI R81, RZ, 0x18, R108 ;  /* 0x00000018ff517819 */ /* 0x000fe2000001146c */
[C---:B------:R-:W-:Y:S01]  /*7920*/  IMAD R53, R78.reuse, R57, RZ ;  /* 0x000000394e357224 */ /* 0x040fe200078e02ff */
[----:B------:R1:W-:Y:S01]  /*7930*/  STS.128 [R178+0x2400], R172 ;  /* 0x002400acb2007388 */ /* 0x0003e20000000c00 */
[----:B------:R-:W-:Y:S02]  /*7940*/  IMAD R55, R97, R80, R55 ;  /* 0x0000005061377224 */ /* 0x000fe400078e0237 */
[C---:B------:R-:W-:Y:S02]  /*7950*/  IMAD R54, R78.reuse, R58, RZ ;  /* 0x0000003a4e367224 */ /* 0x040fe400078e02ff */
[----:B------:R-:W-:Y:S01]  /*7960*/  IMAD R52, R83, R80, R52 ;  /* 0x0000005053347224 */ /* 0x000fe200078e0234 */
[----:B------:R-:W-:Y:S01]  /*7970*/  I2IP.S8.S32.SAT R192, R55, R50, RZ ;  /* 0x0000003237c07239 */ /* 0x000fe200000014ff */
[----:B------:R-:W-:Y:S01]  /*7980*/  IMAD R59, R78, R59, RZ ;  /* 0x0000003b4e3b7224 */ /* 0x000fe200078e02ff */
[----:B------:R-:W-:Y:S01]  /*7990*/  MOV R83, R107 ;  /* 0x0000006b00537202 */ /* 0x000fe20000000f00 */
[----:B------:R-:W-:Y:S01]  /*79a0*/  IMAD R53, R82, R80, R53 ;  /* 0x0000005052357224 */ /* 0x000fe200078e0235 */
[----:B------:R-:W-:Y:S01]  /*79b0*/  I2IP.S8.S32.SAT R192, R49, R48, R192 ;  /* 0x0000003031c07239 */ /* 0x000fe200000014c0 */
[C---:B------:R-:W-:Y:S01]  /*79c0*/  IMAD R56, R78.reuse, R60, RZ ;  /* 0x0000003c4e387224 */ /* 0x040fe200078e02ff */
[----:B------:R-:W-:Y:S01]  /*79d0*/  SHF.R.S32.HI R82, RZ, 0x18, R106 ;  /* 0x00000018ff527819 */ /* 0x000fe2000001146a */
[-C--:B------:R-:W-:Y:S01]  /*79e0*/  IMAD R54, R81, R80.reuse, R54 ;  /* 0x0000005051367224 */ /* 0x080fe200078e0236 */
[----:B------:R-:W-:Y:S01]  /*79f0*/  SHF.R.S32.HI R81, RZ, 0x18, R105 ;  /* 0x00000018ff517819 */ /* 0x000fe20000011469 */
[----:B------:R-:W-:Y:S02]  /*7a00*/  IMAD R57, R78, R61, RZ ;  /* 0x0000003d4e397224 */ /* 0x000fe400078e02ff */
[----:B------:R-:W-:Y:S02]  /*7a10*/  IMAD R59, R98, R80, R59 ;  /* 0x00000050623b7224 */ /* 0x000fe400078e023b */
[C---:B------:R-:W-:Y:S02]  /*7a20*/  IMAD R58, R78.reuse, R62, RZ ;  /* 0x0000003e4e3a7224 */ /* 0x040fe400078e02ff */
[----:B------:R-:W-:Y:S01]  /*7a30*/  IMAD R56, R83, R80, R56 ;  /* 0x0000005053387224 */ /* 0x000fe200078e0238 */
[----:B------:R-:W-:Y:S01]  /*7a40*/  I2IP.S8.S32.SAT R193, R59, R54, RZ ;  /* 0x000000363bc17239 */ /* 0x000fe200000014ff */
[----:B------:R-:W-:Y:S01]  /*7a50*/  IMAD R63, R78, R63, RZ ;  /* 0x0000003f4e3f7224 */ /* 0x000fe200078e02ff */
[----:B------:R-:W-:Y:S01]  /*7a60*/  MOV R83, R104 ;  /* 0x0000006800537202 */ /* 0x000fe20000000f00 */
[----:B------:R-:W-:Y:S01]  /*7a70*/  IMAD R57, R82, R80, R57 ;  /* 0x0000005052397224 */ /* 0x000fe200078e0239 */
[----:B------:R-:W-:Y:S01]  /*7a80*/  SHF.R.S32.HI R82, RZ, 0x18, R102 ;  /* 0x00000018ff527819 */ /* 0x000fe20000011466 */
[C---:B------:R-:W-:Y:S01]  /*7a90*/  IMAD R60, R78.reuse, R64, RZ ;  /* 0x000000404e3c7224 */ /* 0x040fe200078e02ff */
[----:B------:R-:W-:Y:S01]  /*7aa0*/  I2IP.S8.S32.SAT R193, R53, R52, R193 ;  /* 0x0000003435c17239 */ /* 0x000fe200000014c1 */
[-C--:B------:R-:W-:Y:S01]  /*7ab0*/  IMAD R58, R81, R80.reuse, R58 ;  /* 0x00000050513a7224 */ /* 0x080fe200078e023a */
[----:B------:R-:W-:Y:S01]  /*7ac0*/  SHF.R.S32.HI R81, RZ, 0x18, R101 ;  /* 0x00000018ff517819 */ /* 0x000fe20000011465 */
[C---:B------:R-:W-:Y:S02]  /*7ad0*/  IMAD R61, R78.reuse, R65, RZ ;  /* 0x000000414e3d7224 */ /* 0x040fe400078e02ff */
[-C--:B------:R-:W-:Y:S02]  /*7ae0*/  IMAD R63, R99, R80.reuse, R63 ;  /* 0x00000050633f7224 */ /* 0x080fe400078e023f */
[----:B------:R-:W-:Y:S02]  /*7af0*/  IMAD R60, R83, R80, R60 ;  /* 0x00000050533c7224 */ /* 0x000fe400078e023c */
[----:B------:R-:W-:Y:S01]  /*7b00*/  IMAD R62, R78, R66, RZ ;  /* 0x000000424e3e7224 */ /* 0x000fe200078e02ff */
[----:B------:R-:W-:Y:S01]  /*7b10*/  I2IP.S8.S32.SAT R194, R63, R58, RZ ;  /* 0x0000003a3fc27239 */ /* 0x000fe200000014ff */
[----:B------:R-:W-:Y:S02]  /*7b20*/  IMAD R61, R82, R80, R61 ;  /* 0x00000050523d7224 */ /* 0x000fe400078e023d */
[----:B------:R-:W-:Y:S01]  /*7b30*/  IMAD R67, R78, R67, RZ ;  /* 0x000000434e437224 */ /* 0x000fe200078e02ff */
[----:B------:R-:W-:Y:S01]  /*7b40*/  I2IP.S8.S32.SAT R194, R57, R56, R194 ;  /* 0x0000003839c27239 */ /* 0x000fe200000014c2 */
[-C--:B------:R-:W-:Y:S02]  /*7b50*/  IMAD R62, R81, R80.reuse, R62 ;  /* 0x00000050513e7224 */ /* 0x080fe400078e023e */
[----:B------:R-:W-:Y:S05]  /*7b60*/  IMAD R67, R100, R80, R67 ;  /* 0x0000005064437224 */ /* 0x000fea00078e0243 */
[----:B------:R-:W-:Y:S04]  /*7b70*/  I2IP.S8.S32.SAT R189, R67, R62, RZ ;  /* 0x0000003e43bd7239 */ /* 0x000fe800000014ff */
[----:B------:R-:W-:Y:S02]  /*7b80*/  I2IP.S8.S32.SAT R195, R61, R60, R189 ;  /* 0x0000003c3dc37239 */ /* 0x000fe400000014bd */
[----:B------:R-:W-:Y:S03]  /*7b90*/  IADD3 R189, PT, PT, R76, 0x1, RZ ;  /* 0x000000014cbd7810 */ /* 0x000fe60007ffe0ff */
[----:B------:R1:W-:Y:S01]  /*7ba0*/  STS.128 [R177+0x2400], R192 ;  /* 0x002400c0b1007388 */ /* 0x0003e20000000c00 */
[----:B------:R-:W-:Y:S01]  /*7bb0*/  @!PT LDS RZ, [RZ] ;  /* 0x00000000fffff984 */ /* 0x000fe20000000800 */
[----:B------:R-:W-:Y:S01]  /*7bc0*/  @!PT LDS RZ, [RZ] ;  /* 0x00000000fffff984 */ /* 0x000fe20000000800 */
[----:B------:R-:W-:Y:S01]  /*7bd0*/  @!PT LDS RZ, [RZ] ;  /* 0x00000000fffff984 */ /* 0x000fe20000000800 */
[----:B------:R-:W-:Y:S01]  /*7be0*/  @!PT LDS RZ, [RZ] ;  /* 0x00000000fffff984 */ /* 0x000fe20000000800 */
[----:B------:R3:W-:Y:S07]  /*7bf0*/  MEMBAR.ALL.CTA ;  /* 0x0000000000007992 */ /* 0x0007ee0000008000 */
[----:B---3--:R-:W3:Y:S02]  /*7c00*/  FENCE.VIEW.ASYNC.S ;  /* 0x00000000000073c6 */ /* 0x008ee40000000000 */
[----:B---3--:R-:W-:Y:S06]  /*7c10*/  BAR.SYNC.DEFER_BLOCKING 0x1, 0x80 ;  /* 0x0042000000007b1d */ /* 0x008fec0000010000 */
[----:B------:R-:W-:Y:S05]  /*7c20*/  @P0 BRA `(.L_x_124) ;  /* 0x0000000000340947 */ /* 0x000fea0003800000 */
[----:B------:R-:W-:Y:S01]  /*7c30*/  UIADD3 UR12, UPT, UPT, UR43, 0x2400, URZ ;  /* 0x000024002b0c7890 */ /* 0x000fe2000fffe0ff */
[----:B------:R-:W-:Y:S01]  /*7c40*/  R2UR UR9, R165 ;  /* 0x00000000a50972ca */ /* 0x000fe200000e0000 */
[----:B------:R-:W-:Y:S01]  /*7c50*/  UIADD3 UR10, UP0, UPT, UR46, 0x680, URZ ;  /* 0x000006802e0a7890 */ /* 0x000fe2000ff1e0ff */
[----:B------:R-:W-:Y:S01]  /*7c60*/  R2UR UR8, R167 ;  /* 0x00000000a70872ca */ /* 0x000fe200000e0000 */
[----:B------:R-:W-:Y:S02]  /*7c70*/  UMOV UR7, UR36 ;  /* 0x0000002400077c82 */ /* 0x000fe40008000000 */
[----:B------:R-:W-:Y:S01]  /*7c80*/  IMAD.U32 R186, RZ, RZ, UR12 ;  /* 0x0000000cffba7e24 */ /* 0x000fe2000f8e00ff */
[----:B------:R-:W-:Y:S04]  /*7c90*/  UIADD3.X UR11, UPT, UPT, URZ, UR47, URZ, UP0, !UPT ;  /* 0x0000002fff0b7290 */ /* 0x000fe800087fe4ff */
[----:B------:R-:W-:Y:S03]  /*7ca0*/  R2UR UR4, R186 ;  /* 0x00000000ba0472ca */ /* 0x000fe600000e0000 */
[----:B------:R-:W-:Y:S02]  /*7cb0*/  USHF.L.U32 UR5, UR9, 0x6, URZ ;  /* 0x0000000609057899 */ /* 0x000fe400080006ff */
[----:B------:R-:W-:Y:S09]  /*7cc0*/  USHF.L.U32 UR6, UR8, 0x7, URZ ;  /* 0x0000000708067899 */ /* 0x000ff200080006ff */
[----:B------:R3:W-:Y:S01]  /*7cd0*/  UTMASTG.3D [UR4], [UR10] ;  /* 0x000000040a0073b5 */ /* 0x0007e20008010000 */
[----:B------:R0:W-:Y:S01]  /*7ce0*/  UTMACMDFLUSH ;  /* 0x00000000000079b7 */ /* 0x0001e20000000000 */
[----:B---3--:R-:W-:Y:S04]  /*7cf0*/  DEPBAR.LE SB0, 0x0 ;  /* 0x000080000000791a */ /* 0x008fe80000000000 */
.L_x_124:
[----:B------:R-:W-:Y:S05]  /*7d00*/  BSYNC.RECONVERGENT B0 ;  /* 0x0000000000007941 */ /* 0x000fea0003800200 */
.L_x_123:
[----:B------:R-:W-:Y:S01]  /*7d10*/  BAR.SYNC.DEFER_BLOCKING 0x1, 0x80 ;  /* 0x0042000000007b1d */ /* 0x000fe20000010000 */
[----:B------:R-:W-:Y:S01]  /*7d20*/  ISETP.NE.AND P2, PT, R187, RZ, PT ;  /* 0x000000ffbb00720c */ /* 0x000fe20003f45270 */
[----:B------:R-:W-:Y:S01]  /*7d30*/  IMAD.IADD R165, R75, 0x1, R164 ;  /* 0x000000014ba57824 */ /* 0x000fe200078e02a4 */
[----:B------:R-:W-:Y:S01]  /*7d40*/  ISETP.NE.AND P0, PT, R188, 0x2, PT ;  /* 0x00000002bc00780c */ /* 0x000fe20003f05270 */
[----:B------:R-:W-:Y:S01]  /*7d50*/  IMAD.IADD R167, R77, 0x1, R166 ;  /* 0x000000014da77824 */ /* 0x000fe200078e02a6 */
[----:B------:R-:W-:Y:S02]  /*7d60*/  ISETP.NE.AND P1, PT, R189, 0x4, PT ;  /* 0x00000004bd00780c */ /* 0x000fe40003f25270 */
[----:B------:R-:W-:Y:S02]  /*7d70*/  SEL R3, RZ, 0x1, P0 ;  /* 0x00000001ff037807 */ /* 0x000fe40000000000 */
[----:B------:R-:W-:Y:S02]  /*7d80*/  SEL R0, RZ, 0x1, P1 ;  /* 0x00000001ff007807 */ /* 0x000fe40000800000 */
[----:B------:R-:W-:Y:S02]  /*7d90*/  LOP3.LUT R184, R184, R3, RZ, 0x3c, !PT ;  /* 0x00000003b8b87212 */ /* 0x000fe400078e3cff */
[----:B------:R-:W-:Y:S02]  /*7da0*/  LOP3.LUT R185, R185, R0, RZ, 0x3c, !PT ;  /* 0x00000000b9b97212 */ /* 0x000fe400078e3cff */
[----:B------:R-:W-:Y:S02]  /*7db0*/  @P2 R2UR UR36, R182 ;  /* 0x00000000b62422ca */ /* 0x000fe400000e0000 */
[----:B------:R-:W-:Y:S02]  /*7dc0*/  SEL R188, R188, RZ, P0 ;  /* 0x000000ffbcbc7207 */ /* 0x000fe40000000000 */
[----:B------:R-:W-:Y:S01]  /*7dd0*/  SEL R76, R189, RZ, P1 ;  /* 0x000000ffbd4c7207 */ /* 0x000fe20000800000 */
[----:B------:R-:W-:Y:S10]  /*7de0*/  @P2 BRA `(.L_x_125) ;  /* 0xffffffdc00342947 */ /* 0x000ff4000383ffff */
[----:B------:R-:W-:Y:S05]  /*7df0*/  EXIT ;  /* 0x000000000000794d */ /* 0x000fea0003800000 */
.L_x_20:
[----:B--2---:R2:W1:Y:S02]  /*7e00*/  SYNCS.PHASECHK.TRANS64.TRYWAIT P0, [R3+URZ+0x2b0], R2 ;  /* 0x0002b002030075a7 */ /* 0x00446400080011ff */
[----:B-1----:R-:W-:Y:S05]  /*7e10*/  @!P0 NANOSLEEP.SYNCS 0x989680 ;  /* 0x009896800000895d */ /* 0x002fea0003900000 */
[----:B------:R-:W1:Y:S02]  /*7e20*/  @!P0 SYNCS.PHASECHK.TRANS64 P0, [R3+URZ+0x2b0], R2 ;  /* 0x0002b002030085a7 */ /* 0x000e6400080010ff */
[----:B-1----:R-:W-:Y:S05]  /*7e30*/  @!P0 BRA `(.L_x_20) ;  /* 0xfffffffc00f08947 */ /* 0x002fea000383ffff */
[----:B------:R-:W-:Y:S05]  /*7e40*/  BRA `(.L_x_126) ;  /* 0xffffff9800cc7947 */ /* 0x000fea000383ffff */
.L_x_23:
[----:B-1----:R-:W-:-:S07]  /*7e50*/  MOV R2, UR33 ;  /* 0x0000002100027c02 */ /* 0x002fce0008000f00 */
.L_x_127:
[----:B-1----:R1:W2:Y:S02]  /*7e60*/  SYNCS.PHASECHK.TRANS64.TRYWAIT P0, [R2+URZ+0x110], R5 ;  /* 0x00011005020075a7 */ /* 0x0022a400080011ff */
[----:B--2---:R-:W-:Y:S05]  /*7e70*/  @!P0 NANOSLEEP.SYNCS 0x989680 ;  /* 0x009896800000895d */ /* 0x004fea0003900000 */
[----:B------:R-:W2:Y:S02]  /*7e80*/  @!P0 SYNCS.PHASECHK.TRANS64 P0, [R2+URZ+0x110], R5 ;  /* 0x00011005020085a7 */ /* 0x000ea400080010ff */
[----:B--2---:R-:W-:Y:S05]  /*7e90*/  @!P0 BRA `(.L_x_127) ;  /* 0xfffffffc00f08947 */ /* 0x004fea000383ffff */
[----:B------:R-:W-:Y:S05]  /*7ea0*/  BRA `(.L_x_22) ;  /* 0xffffff9c001c7947 */ /* 0x000fea000383ffff */
.L_x_29:
[----:B-1----:R-:W-:-:S07]  /*7eb0*/  MOV R2, UR17 ;  /* 0x0000001100027c02 */ /* 0x002fce0008000f00 */
.L_x_128:
[----:B-1----:R1:W2:Y:S02]  /*7ec0*/  SYNCS.PHASECHK.TRANS64.TRYWAIT P0, [R2+URZ+0x110], R5 ;  /* 0x00011005020075a7 */ /* 0x0022a400080011ff */
[----:B--2---:R-:W-:Y:S05]  /*7ed0*/  @!P0 NANOSLEEP.SYNCS 0x989680 ;  /* 0x009896800000895d */ /* 0x004fea0003900000 */
[----:B------:R-:W2:Y:S02]  /*7ee0*/  @!P0 SYNCS.PHASECHK.TRANS64 P0, [R2+URZ+0x110], R5 ;  /* 0x00011005020085a7 */ /* 0x000ea400080010ff */
[----:B--2---:R-:W-:Y:S05]  /*7ef0*/  @!P0 BRA `(.L_x_128) ;  /* 0xfffffffc00f08947 */ /* 0x004fea000383ffff */
[----:B------:R-:W-:Y:S05]  /*7f00*/  BRA `(.L_x_28) ;  /* 0xffffff9c00c47947 */ /* 0x000fea000383ffff */
.L_x_33:
[----:B-1----:R1:W2:Y:S02]  /*7f10*/  SYNCS.PHASECHK.TRANS64.TRYWAIT P0, [R2+URZ+0x240], R3 ;  /* 0x00024003020075a7 */ /* 0x0022a400080011ff */
[----:B--2---:R-:W-:Y:S05]  /*7f20*/  @!P0 NANOSLEEP.SYNCS 0x989680 ;  /* 0x009896800000895d */ /* 0x004fea0003900000 */
[----:B------:R-:W2:Y:S02]  /*7f30*/  @!P0 SYNCS.PHASECHK.TRANS64 P0, [R2+URZ+0x240], R3 ;  /* 0x00024003020085a7 */ /* 0x000ea400080010ff */
[----:B--2---:R-:W-:Y:S05]  /*7f40*/  @!P0 BRA `(.L_x_33) ;  /* 0xfffffffc00f08947 */ /* 0x004fea000383ffff */
[----:B------:R-:W-:Y:S05]  /*7f50*/  BRA `(.L_x_129) ;  /* 0xffffffa000547947 */ /* 0x000fea000383ffff */
.L_x_37:
[----:B----4-:R-:W-:-:S07]  /*7f60*/  MOV R0, UR5 ;  /* 0x0000000500007c02 */ /* 0x010fce0008000f00 */
.L_x_130:
[----:B-1----:R1:W2:Y:S02]  /*7f70*/  SYNCS.PHASECHK.TRANS64.TRYWAIT P0, [R0+URZ], R3 ;  /* 0x00000003000075a7 */ /* 0x0022a400080011ff */
[----:B--2---:R-:W-:Y:S05]  /*7f80*/  @!P0 NANOSLEEP.SYNCS 0x989680 ;  /* 0x009896800000895d */ /* 0x004fea0003900000 */
[----:B------:R-:W2:Y:S02]  /*7f90*/  @!P0 SYNCS.PHASECHK.TRANS64 P0, [R0+URZ], R3 ;  /* 0x00000003000085a7 */ /* 0x000ea400080010ff */
[----:B--2---:R-:W-:Y:S05]  /*7fa0*/  @!P0 BRA `(.L_x_130) ;  /* 0xfffffffc00f08947 */ /* 0x004fea000383ffff */
[----:B------:R-:W-:Y:S05]  /*7fb0*/  BRA `(.L_x_131) ;  /* 0xffffffa400c47947 */ /* 0x000fea000383ffff */
.L_x_38:
[----:B----4-:R-:W-:-:S07]  /*7fc0*/  MOV R0, UR5 ;  /* 0x0000000500007c02 */ /* 0x010fce0008000f00 */
.L_x_132:
[----:B-1----:R1:W2:Y:S02]  /*7fd0*/  SYNCS.PHASECHK.TRANS64.TRYWAIT P0, [R0+URZ], R3 ;  /* 0x00000003000075a7 */ /* 0x0022a400080011ff */
[----:B--2---:R-:W-:Y:S05]  /*7fe0*/  @!P0 NANOSLEEP.SYNCS 0x989680 ;  /* 0x009896800000895d */ /* 0x004fea0003900000 */
[----:B------:R-:W2:Y:S02]  /*7ff0*/  @!P0 SYNCS.PHASECHK.TRANS64 P0, [R0+URZ], R3 ;  /* 0x00000003000085a7 */ /* 0x000ea400080010ff */
[----:B--2---:R-:W-:Y:S05]  /*8000*/  @!P0 BRA `(.L_x_132) ;  /* 0xfffffffc00f08947 */ /* 0x004fea000383ffff */
[----:B------:R-:W-:Y:S05]  /*8010*/  BRA `(.L_x_133) ;  /* 0xffffffa400d07947 */ /* 0x000fea000383ffff */
.L_x_39:
[----:B----4-:R-:W-:-:S07]  /*8020*/  MOV R0, UR5 ;  /* 0x0000000500007c02 */ /* 0x010fce0008000f00 */
.L_x_134:
[----:B-1----:R1:W2:Y:S02]  /*8030*/  SYNCS.PHASECHK.TRANS64.TRYWAIT P0, [R0+URZ], R3 ;  /* 0x00000003000075a7 */ /* 0x0022a400080011ff */
[----:B--2---:R-:W-:Y:S05]  /*8040*/  @!P0 NANOSLEEP.SYNCS 0x989680 ;  /* 0x009896800000895d */ /* 0x004fea0003900000 */
[----:B------:R-:W2:Y:S02]  /*8050*/  @!P0 SYNCS.PHASECHK.TRANS64 P0, [R0+URZ], R3 ;  /* 0x00000003000085a7 */ /* 0x000ea400080010ff */
[----:B--2---:R-:W-:Y:S05]  /*8060*/  @!P0 BRA `(.L_x_134) ;  /* 0xfffffffc00f08947 */ /* 0x004fea000383ffff */
[----:B------:R-:W-:Y:S05]  /*8070*/  BRA `(.L_x_135) ;  /* 0xffffffa400dc7947 */ /* 0x000fea000383ffff */
.L_x_40:
[----:B----4-:R-:W-:-:S07]  /*8080*/  MOV R0, UR5 ;  /* 0x0000000500007c02 */ /* 0x010fce0008000f00 */
.L_x_136:
[----:B-1----:R1:W2:Y:S02]  /*8090*/  SYNCS.PHASECHK.TRANS64.TRYWAIT P0, [R0+URZ], R3 ;  /* 0x00000003000075a7 */ /* 0x0022a400080011ff */
[----:B--2---:R-:W-:Y:S05]  /*80a0*/  @!P0 NANOSLEEP.SYNCS 0x989680 ;  /* 0x009896800000895d */ /* 0x004fea0003900000 */
[----:B------:R-:W2:Y:S02]  /*80b0*/  @!P0 SYNCS.PHASECHK.TRANS64 P0, [R0+URZ], R3 ;  /* 0x00000003000085a7 */ /* 0x000ea400080010ff */
[----:B--2---:R-:W-:Y:S05]  /*80c0*/  @!P0 BRA `(.L_x_136) ;  /* 0xfffffffc00f08947 */ /* 0x004fea000383ffff */
[----:B------:R-:W-:Y:S05]  /*80d0*/  BRA `(.L_x_137) ;  /* 0xffffffa400e87947 */ /* 0x000fea000383ffff */
.L_x_41:
[----:B----4-:R-:W-:-:S07]  /*80e0*/  MOV R0, UR5 ;  /* 0x0000000500007c02 */ /* 0x010fce0008000f00 */
.L_x_138:
[----:B-1----:R1:W2:Y:S02]  /*80f0*/  SYNCS.PHASECHK.TRANS64.TRYWAIT P0, [R0+URZ], R3 ;  /* 0x00000003000075a7 */ /* 0x0022a400080011ff */
[----:B--2---:R-:W-:Y:S05]  /*8100*/  @!P0 NANOSLEEP.SYNCS 0x989680 ;  /* 0x009896800000895d */ /* 0x004fea0003900000 */
[----:B------:R-:W2:Y:S02]  /*8110*/  @!P0 SYNCS.PHASECHK.TRANS64 P0, [R0+URZ], R3 ;  /* 0x00000003000085a7 */ /* 0x000ea400080010ff */
[----:B--2---:R-:W-:Y:S05]  /*8120*/  @!P0 BRA `(.L_x_138) ;  /* 0xfffffffc00f08947 */ /* 0x004fea000383ffff */
[----:B------:R-:W-:Y:S05]  /*8130*/  BRA `(.L_x_139) ;  /* 0xffffffa400f47947 */ /* 0x000fea000383ffff */
.L_x_42:
[----:B----4-:R-:W-:-:S07]  /*8140*/  MOV R0, UR5 ;  /* 0x0000000500007c02 */ /* 0x010fce0008000f00 */
.L_x_140:
[----:B-1----:R1:W2:Y:S02]  /*8150*/  SYNCS.PHASECHK.TRANS64.TRYWAIT P0, [R0+URZ], R3 ;  /* 0x00000003000075a7 */ /* 0x0022a400080011ff */
[----:B--2---:R-:W-:Y:S05]  /*8160*/  @!P0 NANOSLEEP.SYNCS 0x989680 ;  /* 0x009896800000895d */ /* 0x004fea0003900000 */
[----:B------:R-:W2:Y:S02]  /*8170*/  @!P0 SYNCS.PHASECHK.TRANS64 P0, [R0+URZ], R3 ;  /* 0x00000003000085a7 */ /* 0x000ea400080010ff */
[----:B--2---:R-:W-:Y:S05]  /*8180*/  @!P0 BRA `(.L_x_140) ;  /* 0xfffffffc00f08947 */ /* 0x004fea000383ffff */
[----:B------:R-:W-:Y:S05]  /*8190*/  BRA `(.L_x_141) ;  /* 0xffffffa800007947 */ /* 0x000fea000383ffff */
.L_x_43:
[----:B----4-:R-:W-:-:S07]  /*81a0*/  MOV R0, UR5 ;  /* 0x0000000500007c02 */ /* 0x010fce0008000f00 */
.L_x_142:
[----:B-1----:R1:W2:Y:S02]  /*81b0*/  SYNCS.PHASECHK.TRANS64.TRYWAIT P0, [R0+URZ], R3 ;  /* 0x00000003000075a7 */ /* 0x0022a400080011ff */
[----:B--2---:R-:W-:Y:S05]  /*81c0*/  @!P0 NANOSLEEP.SYNCS 0x989680 ;  /* 0x009896800000895d */ /* 0x004fea0003900000 */
[----:B------:R-:W2:Y:S02]  /*81d0*/  @!P0 SYNCS.PHASECHK.TRANS64 P0, [R0+URZ], R3 ;  /* 0x00000003000085a7 */ /* 0x000ea400080010ff */
[----:B--2---:R-:W-:Y:S05]  /*81e0*/  @!P0 BRA `(.L_x_142) ;  /* 0xfffffffc00f08947 */ /* 0x004fea000383ffff */
[----:B------:R-:W-:Y:S05]  /*81f0*/  BRA `(.L_x_143) ;  /* 0xffffffa8000c7947 */ /* 0x000fea000383ffff */
.L_x_44:
[----:B----4-:R-:W-:-:S07]  /*8200*/  MOV R0, UR5 ;  /* 0x0000000500007c02 */ /* 0x010fce0008000f00 */
.L_x_144:
[----:B-1----:R1:W2:Y:S02]  /*8210*/  SYNCS.PHASECHK.TRANS64.TRYWAIT P0, [R0+URZ], R3 ;  /* 0x00000003000075a7 */ /* 0x0022a400080011ff */
[----:B--2---:R-:W-:Y:S05]  /*8220*/  @!P0 NANOSLEEP.SYNCS 0x989680 ;  /* 0x009896800000895d */ /* 0x004fea0003900000 */
[----:B------:R-:W2:Y:S02]  /*8230*/  @!P0 SYNCS.PHASECHK.TRANS64 P0, [R0+URZ], R3 ;  /* 0x00000003000085a7 */ /* 0x000ea400080010ff */
[----:B--2---:R-:W-:Y:S05]  /*8240*/  @!P0 BRA `(.L_x_144) ;  /* 0xfffffffc00f08947 */ /* 0x004fea000383ffff */
[----:B------:R-:W-:Y:S05]  /*8250*/  BRA `(.L_x_145) ;  /* 0xffffffa800187947 */ /* 0x000fea000383ffff */
.L_x_45:
[----:B----4-:R-:W-:-:S07]  /*8260*/  MOV R0, UR5 ;  /* 0x0000000500007c02 */ /* 0x010fce0008000f00 */
.L_x_146:
[----:B-1----:R1:W2:Y:S02]  /*8270*/  SYNCS.PHASECHK.TRANS64.TRYWAIT P0, [R0+URZ], R3 ;  /* 0x00000003000075a7 */ /* 0x0022a400080011ff */
[----:B--2---:R-:W-:Y:S05]  /*8280*/  @!P0 NANOSLEEP.SYNCS 0x989680 ;  /* 0x009896800000895d */ /* 0x004fea0003900000 */
[----:B------:R-:W2:Y:S02]  /*8290*/  @!P0 SYNCS.PHASECHK.TRANS64 P0, [R0+URZ], R3 ;  /* 0x00000003000085a7 */ /* 0x000ea400080010ff */
[----:B--2---:R-:W-:Y:S05]  /*82a0*/  @!P0 BRA `(.L_x_146) ;  /* 0xfffffffc00f08947 */ /* 0x004fea000383ffff */
[----:B------:R-:W-:Y:S05]  /*82b0*/  BRA `(.L_x_147) ;  /* 0xffffffa800247947 */ /* 0x000fea000383ffff */
.L_x_46:
[----:B----4-:R-:W-:-:S07]  /*82c0*/  MOV R0, UR5 ;  /* 0x0000000500007c02 */ /* 0x010fce0008000f00 */
.L_x_148:
[----:B-1----:R1:W2:Y:S02]  /*82d0*/  SYNCS.PHASECHK.TRANS64.TRYWAIT P0, [R0+URZ], R3 ;  /* 0x00000003000075a7 */ /* 0x0022a400080011ff */
[----:B--2---:R-:W-:Y:S05]  /*82e0*/  @!P0 NANOSLEEP.SYNCS 0x989680 ;  /* 0x009896800000895d */ /* 0x004fea0003900000 */
[----:B------:R-:W2:Y:S02]  /*82f0*/  @!P0 SYNCS.PHASECHK.TRANS64 P0, [R0+URZ], R3 ;  /* 0x00000003000085a7 */ /* 0x000ea400080010ff */
[----:B--2---:R-:W-:Y:S05]  /*8300*/  @!P0 BRA `(.L_x_148) ;  /* 0xfffffffc00f08947 */ /* 0x004fea000383ffff */
[----:B------:R-:W-:Y:S05]  /*8310*/  BRA `(.L_x_149) ;  /* 0xffffffa800307947 */ /* 0x000fea000383ffff */
.L_x_47:
[----:B----4-:R-:W-:-:S07]  /*8320*/  MOV R0, UR5 ;  /* 0x0000000500007c02 */ /* 0x010fce0008000f00 */
.L_x_150:
[----:B-1----:R1:W2:Y:S02]  /*8330*/  SYNCS.PHASECHK.TRANS64.TRYWAIT P0, [R0+URZ], R3 ;  /* 0x00000003000075a7 */ /* 0x0022a400080011ff */
[----:B--2---:R-:W-:Y:S05]  /*8340*/  @!P0 NANOSLEEP.SYNCS 0x989680 ;  /* 0x009896800000895d */ /* 0x004fea0003900000 */
[----:B------:R-:W2:Y:S02]  /*8350*/  @!P0 SYNCS.PHASECHK.TRANS64 P0, [R0+URZ], R3 ;  /* 0x00000003000085a7 */ /* 0x000ea400080010ff */
[----:B--2---:R-:W-:Y:S05]  /*8360*/  @!P0 BRA `(.L_x_150) ;  /* 0xfffffffc00f08947 */ /* 0x004fea000383ffff */
[----:B------:R-:W-:Y:S05]  /*8370*/  BRA `(.L_x_151) ;  /* 0xffffffa8003c7947 */ /* 0x000fea000383ffff */
.L_x_48:
[----:B----4-:R-:W-:-:S07]  /*8380*/  MOV R0, UR5 ;  /* 0x0000000500007c02 */ /* 0x010fce0008000f00 */
.L_x_152:
[----:B-1----:R1:W2:Y:S02]  /*8390*/  SYNCS.PHASECHK.TRANS64.TRYWAIT P0, [R0+URZ], R3 ;  /* 0x00000003000075a7 */ /* 0x0022a400080011ff */
[----:B--2---:R-:W-:Y:S05]  /*83a0*/  @!P0 NANOSLEEP.SYNCS 0x989680 ;  /* 0x009896800000895d */ /* 0x004fea0003900000 */
[----:B------:R-:W2:Y:S02]  /*83b0*/  @!P0 SYNCS.PHASECHK.TRANS64 P0, [R0+URZ], R3 ;  /* 0x00000003000085a7 */ /* 0x000ea400080010ff */
[----:B--2---:R-:W-:Y:S05]  /*83c0*/  @!P0 BRA `(.L_x_152) ;  /* 0xfffffffc00f08947 */ /* 0x004fea000383ffff */
[----:B------:R-:W-:Y:S05]  /*83d0*/  BRA `(.L_x_153) ;  /* 0xffffffa800487947 */ /* 0x000fea000383ffff */
.L_x_49:
[----:B----4-:R-:W-:-:S07]  /*83e0*/  MOV R0, UR5 ;  /* 0x0000000500007c02 */ /* 0x010fce0008000f00 */
.L_x_154:
[----:B-1----:R1:W2:Y:S02]  /*83f0*/  SYNCS.PHASECHK.TRANS64.TRYWAIT P0, [R0+URZ], R3 ;  /* 0x00000003000075a7 */ /* 0x0022a400080011ff */
[----:B--2---:R-:W-:Y:S05]  /*8400*/  @!P0 NANOSLEEP.SYNCS 0x989680 ;  /* 0x009896800000895d */ /* 0x004fea0003900000 */
[----:B------:R-:W2:Y:S02]  /*8410*/  @!P0 SYNCS.PHASECHK.TRANS64 P0, [R0+URZ], R3 ;  /* 0x00000003000085a7 */ /* 0x000ea400080010ff */
[----:B--2---:R-:W-:Y:S05]  /*8420*/  @!P0 BRA `(.L_x_154) ;  /* 0xfffffffc00f08947 */ /* 0x004fea000383ffff */
[----:B------:R-:W-:Y:S05]  /*8430*/  BRA `(.L_x_155) ;  /* 0xffffffa800547947 */ /* 0x000fea000383ffff */
.L_x_50:
[----:B----4-:R-:W-:-:S07]  /*8440*/  MOV R0, UR5 ;  /* 0x0000000500007c02 */ /* 0x010fce0008000f00 */
.L_x_156:
[----:B-1----:R1:W2:Y:S02]  /*8450*/  SYNCS.PHASECHK.TRANS64.TRYWAIT P0, [R0+URZ], R3 ;  /* 0x00000003000075a7 */ /* 0x0022a400080011ff */
[----:B--2---:R-:W-:Y:S05]  /*8460*/  @!P0 NANOSLEEP.SYNCS 0x989680 ;  /* 0x009896800000895d */ /* 0x004fea0003900000 */
[----:B------:R-:W2:Y:S02]  /*8470*/  @!P0 SYNCS.PHASECHK.TRANS64 P0, [R0+URZ], R3 ;  /* 0x00000003000085a7 */ /* 0x000ea400080010ff */
[----:B--2---:R-:W-:Y:S05]  /*8480*/  @!P0 BRA `(.L_x_156) ;  /* 0xfffffffc00f08947 */ /* 0x004fea000383ffff */
[----:B------:R-:W-:Y:S05]  /*8490*/  BRA `(.L_x_157) ;  /* 0xffffffa800607947 */ /* 0x000fea000383ffff */
.L_x_51:
[----:B----4-:R-:W-:-:S07]  /*84a0*/  MOV R0, UR5 ;  /* 0x0000000500007c02 */ /* 0x010fce0008000f00 */
.L_x_158:
[----:B-1----:R1:W2:Y:S02]  /*84b0*/  SYNCS.PHASECHK.TRANS64.TRYWAIT P0, [R0+URZ], R3 ;  /* 0x00000003000075a7 */ /* 0x0022a400080011ff */
[----:B--2---:R-:W-:Y:S05]  /*84c0*/  @!P0 NANOSLEEP.SYNCS 0x989680 ;  /* 0x009896800000895d */ /* 0x004fea0003900000 */
[----:B------:R-:W2:Y:S02]  /*84d0*/  @!P0 SYNCS.PHASECHK.TRANS64 P0, [R0+URZ], R3 ;  /* 0x00000003000085a7 */ /* 0x000ea400080010ff */
[----:B--2---:R-:W-:Y:S05]  /*84e0*/  @!P0 BRA `(.L_x_158) ;  /* 0xfffffffc00f08947 */ /* 0x004fea000383ffff */
[----:B------:R-:W-:Y:S05]  /*84f0*/  BRA `(.L_x_159) ;  /* 0xffffffa8006c7947 */ /* 0x000fea000383ffff */
.L_x_52:
[----:B----4-:R-:W-:-:S07]  /*8500*/  MOV R0, UR5 ;  /* 0x0000000500007c02 */ /* 0x010fce0008000f00 */
.L_x_160:
[----:B-1----:R1:W2:Y:S02]  /*8510*/  SYNCS.PHASECHK.TRANS64.TRYWAIT P0, [R0+URZ], R3 ;  /* 0x00000003000075a7 */ /* 0x0022a400080011ff */
[----:B--2---:R-:W-:Y:S05]  /*8520*/  @!P0 NANOSLEEP.SYNCS 0x989680 ;  /* 0x009896800000895d */ /* 0x004fea0003900000 */
[----:B------:R-:W2:Y:S02]  /*8530*/  @!P0 SYNCS.PHASECHK.TRANS64 P0, [R0+URZ], R3 ;  /* 0x00000003000085a7 */ /* 0x000ea400080010ff */
[----:B--2---:R-:W-:Y:S05]  /*8540*/  @!P0 BRA `(.L_x_160) ;  /* 0xfffffffc00f08947 */ /* 0x004fea000383ffff */
[----:B------:R-:W-:Y:S05]  /*8550*/  BRA `(.L_x_161) ;  /* 0xffffffa800787947 */ /* 0x000fea000383ffff */
.L_x_53:
[----:B----4-:R-:W-:-:S07]  /*8560*/  MOV R0, UR5 ;  /* 0x0000000500007c02 */ /* 0x010fce0008000f00 */
.L_x_162:
[----:B-1----:R1:W2:Y:S02]  /*8570*/  SYNCS.PHASECHK.TRANS64.TRYWAIT P0, [R0+URZ], R3 ;  /* 0x00000003000075a7 */ /* 0x0022a400080011ff */
[----:B--2---:R-:W-:Y:S05]  /*8580*/  @!P0 NANOSLEEP.SYNCS 0x989680 ;  /* 0x009896800000895d */ /* 0x004fea0003900000 */
[----:B------:R-:W2:Y:S02]  /*8590*/  @!P0 SYNCS.PHASECHK.TRANS64 P0, [R0+URZ], R3 ;  /* 0x00000003000085a7 */ /* 0x000ea400080010ff */
[----:B--2---:R-:W-:Y:S05]  /*85a0*/  @!P0 BRA `(.L_x_162) ;  /* 0xfffffffc00f08947 */ /* 0x004fea000383ffff */
[----:B------:R-:W-:Y:S05]  /*85b0*/  BRA `(.L_x_163) ;  /* 0xffffffa800847947 */ /* 0x000fea000383ffff */
.L_x_54:
[----:B----4-:R-:W-:-:S07]  /*85c0*/  MOV R0, UR5 ;  /* 0x0000000500007c02 */ /* 0x010fce0008000f00 */
.L_x_164:
[----:B-1----:R1:W2:Y:S02]  /*85d0*/  SYNCS.PHASECHK.TRANS64.TRYWAIT P0, [R0+URZ], R3 ;  /* 0x00000003000075a7 */ /* 0x0022a400080011ff */
[----:B--2---:R-:W-:Y:S05]  /*85e0*/  @!P0 NANOSLEEP.SYNCS 0x989680 ;  /* 0x009896800000895d */ /* 0x004fea0003900000 */
[----:B------:R-:W2:Y:S02]  /*85f0*/  @!P0 SYNCS.PHASECHK.TRANS64 P0, [R0+URZ], R3 ;  /* 0x00000003000085a7 */ /* 0x000ea400080010ff */
[----:B--2---:R-:W-:Y:S05]  /*8600*/  @!P0 BRA `(.L_x_164) ;  /* 0xfffffffc00f08947 */ /* 0x004fea000383ffff */
[----:B------:R-:W-:Y:S05]  /*8610*/  BRA `(.L_x_165) ;  /* 0xffffffa800907947 */ /* 0x000fea000383ffff */
.L_x_55:
[----:B----4-:R-:W-:-:S07]  /*8620*/  MOV R0, UR5 ;  /* 0x0000000500007c02 */ /* 0x010fce0008000f00 */
.L_x_166:
[----:B-1----:R1:W2:Y:S02]  /*8630*/  SYNCS.PHASECHK.TRANS64.TRYWAIT P0, [R0+URZ], R3 ;  /* 0x00000003000075a7 */ /* 0x0022a400080011ff */
[----:B--2---:R-:W-:Y:S05]  /*8640*/  @!P0 NANOSLEEP.SYNCS 0x989680 ;  /* 0x009896800000895d */ /* 0x004fea0003900000 */
[----:B------:R-:W2:Y:S02]  /*8650*/  @!P0 SYNCS.PHASECHK.TRANS64 P0, [R0+URZ], R3 ;  /* 0x00000003000085a7 */ /* 0x000ea400080010ff */
[----:B--2---:R-:W-:Y:S05]  /*8660*/  @!P0 BRA `(.L_x_166) ;  /* 0xfffffffc00f08947 */ /* 0x004fea000383ffff */
[----:B------:R-:W-:Y:S05]  /*8670*/  BRA `(.L_x_167) ;  /* 0xffffffa8009c7947 */ /* 0x000fea000383ffff */
.L_x_56:
[----:B----4-:R-:W-:-:S07]  /*8680*/  MOV R0, UR5 ;  /* 0x0000000500007c02 */ /* 0x010fce0008000f00 */
.L_x_168:
[----:B-1----:R1:W2:Y:S02]  /*8690*/  SYNCS.PHASECHK.TRANS64.TRYWAIT P0, [R0+URZ], R3 ;  /* 0x00000003000075a7 */ /* 0x0022a400080011ff */
[----:B--2---:R-:W-:Y:S05]  /*86a0*/  @!P0 NANOSLEEP.SYNCS 0x989680 ;  /* 0x009896800000895d */ /* 0x004fea0003900000 */
[----:B------:R-:W2:Y:S02]  /*86b0*/  @!P0 SYNCS.PHASECHK.TRANS64 P0, [R0+URZ], R3 ;  /* 0x00000003000085a7 */ /* 0x000ea400080010ff */
[----:B--2---:R-:W-:Y:S05]  /*86c0*/  @!P0 BRA `(.L_x_168) ;  /* 0xfffffffc00f08947 */ /* 0x004fea000383ffff */
[----:B------:R-:W-:Y:S05]  /*86d0*/  BRA `(.L_x_169) ;  /* 0xffffffa800a87947 */ /* 0x000fea000383ffff */
.L_x_57:
[----:B----4-:R-:W-:-:S07]  /*86e0*/  MOV R0, UR5 ;  /* 0x0000000500007c02 */ /* 0x010fce0008000f00 */
.L_x_170:
[----:B-1----:R1:W2:Y:S02]  /*86f0*/  SYNCS.PHASECHK.TRANS64.TRYWAIT P0, [R0+URZ], R3 ;  /* 0x00000003000075a7 */ /* 0x0022a400080011ff */
[----:B--2---:R-:W-:Y:S05]  /*8700*/  @!P0 NANOSLEEP.SYNCS 0x989680 ;  /* 0x009896800000895d */ /* 0x004fea0003900000 */
[----:B------:R-:W2:Y:S02]  /*8710*/  @!P0 SYNCS.PHASECHK.TRANS64 P0, [R0+URZ], R3 ;  /* 0x00000003000085a7 */ /* 0x000ea400080010ff */
[----:B--2---:R-:W-:Y:S05]  /*8720*/  @!P0 BRA `(.L_x_170) ;  /* 0xfffffffc00f08947 */ /* 0x004fea000383ffff */
[----:B------:R-:W-:Y:S05]  /*8730*/  BRA `(.L_x_171) ;  /* 0xffffffa800b47947 */ /* 0x000fea000383ffff */
.L_x_58:
[----:B----4-:R-:W-:-:S07]  /*8740*/  MOV R0, UR5 ;  /* 0x0000000500007c02 */ /* 0x010fce0008000f00 */
.L_x_172:
[----:B-1----:R1:W2:Y:S02]  /*8750*/  SYNCS.PHASECHK.TRANS64.TRYWAIT P0, [R0+URZ], R3 ;  /* 0x00000003000075a7 */ /* 0x0022a400080011ff */
[----:B--2---:R-:W-:Y:S05]  /*8760*/  @!P0 NANOSLEEP.SYNCS 0x989680 ;  /* 0x009896800000895d */ /* 0x004fea0003900000 */
[----:B------:R-:W2:Y:S02]  /*8770*/  @!P0 SYNCS.PHASECHK.TRANS64 P0, [R0+URZ], R3 ;  /* 0x00000003000085a7 */ /* 0x000ea400080010ff */
[----:B--2---:R-:W-:Y:S05]  /*8780*/  @!P0 BRA `(.L_x_172) ;  /* 0xfffffffc00f08947 */ /* 0x004fea000383ffff */
[----:B------:R-:W-:Y:S05]  /*8790*/  BRA `(.L_x_173) ;  /* 0xffffffa800c07947 */ /* 0x000fea000383ffff */
.L_x_59:
[----:B----4-:R-:W-:-:S07]  /*87a0*/  MOV R0, UR5 ;  /* 0x0000000500007c02 */ /* 0x010fce0008000f00 */
.L_x_174:
[----:B-1----:R1:W2:Y:S02]  /*87b0*/  SYNCS.PHASECHK.TRANS64.TRYWAIT P0, [R0+URZ], R3 ;  /* 0x00000003000075a7 */ /* 0x0022a400080011ff */
[----:B--2---:R-:W-:Y:S05]  /*87c0*/  @!P0 NANOSLEEP.SYNCS 0x989680 ;  /* 0x009896800000895d */ /* 0x004fea0003900000 */
[----:B------:R-:W2:Y:S02]  /*87d0*/  @!P0 SYNCS.PHASECHK.TRANS64 P0, [R0+URZ], R3 ;  /* 0x00000003000085a7 */ /* 0x000ea400080010ff */
[----:B--2---:R-:W-:Y:S05]  /*87e0*/  @!P0 BRA `(.L_x_174) ;  /* 0xfffffffc00f08947 */ /* 0x004fea000383ffff */
[----:B------:R-:W-:Y:S05]  /*87f0*/  BRA `(.L_x_175) ;  /* 0xffffffa800cc7947 */ /* 0x000fea000383ffff */
.L_x_60:
[----:B----4-:R-:W-:-:S07]  /*8800*/  MOV R0, UR5 ;  /* 0x0000000500007c02 */ /* 0x010fce0008000f00 */
.L_x_176:
[----:B-1----:R1:W2:Y:S02]  /*8810*/  SYNCS.PHASECHK.TRANS64.TRYWAIT P0, [R0+URZ], R3 ;  /* 0x00000003000075a7 */ /* 0x0022a400080011ff */
[----:B--2---:R-:W-:Y:S05]  /*8820*/  @!P0 NANOSLEEP.SYNCS 0x989680 ;  /* 0x009896800000895d */ /* 0x004fea0003900000 */
[----:B------:R-:W2:Y:S02]  /*8830*/  @!P0 SYNCS.PHASECHK.TRANS64 P0, [R0+URZ], R3 ;  /* 0x00000003000085a7 */ /* 0x000ea400080010ff */
[----:B--2---:R-:W-:Y:S05]  /*8840*/  @!P0 BRA `(.L_x_176) ;  /* 0xfffffffc00f08947 */ /* 0x004fea000383ffff */
[----:B------:R-:W-:Y:S05]  /*8850*/  BRA `(.L_x_177) ;  /* 0xffffffa800d87947 */ /* 0x000fea000383ffff */
.L_x_61:
[----:B----4-:R-:W-:-:S07]  /*8860*/  MOV R0, UR5 ;  /* 0x0000000500007c02 */ /* 0x010fce0008000f00 */
.L_x_178:
[----:B-1----:R1:W2:Y:S02]  /*8870*/  SYNCS.PHASECHK.TRANS64.TRYWAIT P0, [R0+URZ], R3 ;  /* 0x00000003000075a7 */ /* 0x0022a400080011ff */
[----:B--2---:R-:W-:Y:S05]  /*8880*/  @!P0 NANOSLEEP.SYNCS 0x989680 ;  /* 0x009896800000895d */ /* 0x004fea0003900000 */
[----:B------:R-:W2:Y:S02]  /*8890*/  @!P0 SYNCS.PHASECHK.TRANS64 P0, [R0+URZ], R3 ;  /* 0x00000003000085a7 */ /* 0x000ea400080010ff */
[----:B--2---:R-:W-:Y:S05]  /*88a0*/  @!P0 BRA `(.L_x_178) ;  /* 0xfffffffc00f08947 */ /* 0x004fea000383ffff */
[----:B------:R-:W-:Y:S05]  /*88b0*/  BRA `(.L_x_179) ;  /* 0xffffffa800e47947 */ /* 0x000fea000383ffff */
.L_x_62:
[----:B----4-:R-:W-:-:S07]  /*88c0*/  MOV R0, UR5 ;  /* 0x0000000500007c02 */ /* 0x010fce0008000f00 */
.L_x_180:
[----:B-1----:R1:W2:Y:S02]  /*88d0*/  SYNCS.PHASECHK.TRANS64.TRYWAIT P0, [R0+URZ], R3 ;  /* 0x00000003000075a7 */ /* 0x0022a400080011ff */
[----:B--2---:R-:W-:Y:S05]  /*88e0*/  @!P0 NANOSLEEP.SYNCS 0x989680 ;  /* 0x009896800000895d */ /* 0x004fea0003900000 */
[----:B------:R-:W2:Y:S02]  /*88f0*/  @!P0 SYNCS.PHASECHK.TRANS64 P0, [R0+URZ], R3 ;  /* 0x00000003000085a7 */ /* 0x000ea400080010ff */
[----:B--2---:R-:W-:Y:S05]  /*8900*/  @!P0 BRA `(.L_x_180) ;  /* 0xfffffffc00f08947 */ /* 0x004fea000383ffff */
[----:B------:R-:W-:Y:S05]  /*8910*/  BRA `(.L_x_181) ;  /* 0xffffffa800f07947 */ /* 0x000fea000383ffff */
.L_x_63:
[----:B----4-:R-:W-:-:S07]  /*8920*/  MOV R0, UR5 ;  /* 0x0000000500007c02 */ /* 0x010fce0008000f00 */
.L_x_182:
[----:B-1----:R1:W2:Y:S02]  /*8930*/  SYNCS.PHASECHK.TRANS64.TRYWAIT P0, [R0+URZ], R3 ;  /* 0x00000003000075a7 */ /* 0x0022a400080011ff */
[----:B--2---:R-:W-:Y:S05]  /*8940*/  @!P0 NANOSLEEP.SYNCS 0x989680 ;  /* 0x009896800000895d */ /* 0x004fea0003900000 */
[----:B------:R-:W2:Y:S02]  /*8950*/  @!P0 SYNCS.PHASECHK.TRANS64 P0, [R0+URZ], R3 ;  /* 0x00000003000085a7 */ /* 0x000ea400080010ff */
[----:B--2---:R-:W-:Y:S05]  /*8960*/  @!P0 BRA `(.L_x_182) ;  /* 0xfffffffc00f08947 */ /* 0x004fea000383ffff */
[----:B------:R-:W-:Y:S05]  /*8970*/  BRA `(.L_x_183) ;  /* 0xffffffa800fc7947 */ /* 0x000fea000383ffff */
.L_x_64:
[----:B----4-:R-:W-:-:S07]  /*8980*/  MOV R0, UR5 ;  /* 0x0000000500007c02 */ /* 0x010fce0008000f00 */
.L_x_184:
[----:B-1----:R1:W2:Y:S02]  /*8990*/  SYNCS.PHASECHK.TRANS64.TRYWAIT P0, [R0+URZ], R3 ;  /* 0x00000003000075a7 */ /* 0x0022a400080011ff */
[----:B--2---:R-:W-:Y:S05]  /*89a0*/  @!P0 NANOSLEEP.SYNCS 0x989680 ;  /* 0x009896800000895d */ /* 0x004fea0003900000 */
[----:B------:R-:W2:Y:S02]  /*89b0*/  @!P0 SYNCS.PHASECHK.TRANS64 P0, [R0+URZ], R3 ;  /* 0x00000003000085a7 */ /* 0x000ea400080010ff */
[----:B--2---:R-:W-:Y:S05]  /*89c0*/  @!P0 BRA `(.L_x_184) ;  /* 0xfffffffc00f08947 */ /* 0x004fea000383ffff */
[----:B------:R-:W-:Y:S05]  /*89d0*/  BRA `(.L_x_185) ;  /* 0xffffffac00087947 */ /* 0x000fea000383ffff */
.L_x_65:
[----:B----4-:R-:W-:-:S07]  /*89e0*/  MOV R0, UR5 ;  /* 0x0000000500007c02 */ /* 0x010fce0008000f00 */
.L_x_186:
[----:B-1----:R1:W2:Y:S02]  /*89f0*/  SYNCS.PHASECHK.TRANS64.TRYWAIT P0, [R0+URZ], R3 ;  /* 0x00000003000075a7 */ /* 0x0022a400080011ff */
[----:B--2---:R-:W-:Y:S05]  /*8a00*/  @!P0 NANOSLEEP.SYNCS 0x989680 ;  /* 0x009896800000895d */ /* 0x004fea0003900000 */
[----:B------:R-:W2:Y:S02]  /*8a10*/  @!P0 SYNCS.PHASECHK.TRANS64 P0, [R0+URZ], R3 ;  /* 0x00000003000085a7 */ /* 0x000ea400080010ff */
[----:B--2---:R-:W-:Y:S05]  /*8a20*/  @!P0 BRA `(.L_x_186) ;  /* 0xfffffffc00f08947 */ /* 0x004fea000383ffff */
[----:B------:R-:W-:Y:S05]  /*8a30*/  BRA `(.L_x_187) ;  /* 0xffffffac00147947 */ /* 0x000fea000383ffff */
.L_x_66:
[----:B----4-:R-:W-:-:S07]  /*8a40*/  MOV R0, UR5 ;  /* 0x0000000500007c02 */ /* 0x010fce0008000f00 */
.L_x_188:
[----:B-1----:R1:W2:Y:S02]  /*8a50*/  SYNCS.PHASECHK.TRANS64.TRYWAIT P0, [R0+URZ], R3 ;  /* 0x00000003000075a7 */ /* 0x0022a400080011ff */
[----:B--2---:R-:W-:Y:S05]  /*8a60*/  @!P0 NANOSLEEP.SYNCS 0x989680 ;  /* 0x009896800000895d */ /* 0x004fea0003900000 */
[----:B------:R-:W2:Y:S02]  /*8a70*/  @!P0 SYNCS.PHASECHK.TRANS64 P0, [R0+URZ], R3 ;  /* 0x00000003000085a7 */ /* 0x000ea400080010ff */
[----:B--2---:R-:W-:Y:S05]  /*8a80*/  @!P0 BRA `(.L_x_188) ;  /* 0xfffffffc00f08947 */ /* 0x004fea000383ffff */
[----:B------:R-:W-:Y:S05]  /*8a90*/  BRA `(.L_x_189) ;  /* 0xffffffac00207947 */ /* 0x000fea000383ffff */
.L_x_67:
[----:B----4-:R-:W-:-:S07]  /*8aa0*/  MOV R0, UR5 ;  /* 0x0000000500007c02 */ /* 0x010fce0008000f00 */
.L_x_190:
[----:B-1----:R1:W2:Y:S02]  /*8ab0*/  SYNCS.PHASECHK.TRANS64.TRYWAIT P0, [R0+URZ], R3 ;  /* 0x00000003000075a7 */ /* 0x0022a400080011ff */
[----:B--2---:R-:W-:Y:S05]  /*8ac0*/  @!P0 NANOSLEEP.SYNCS 0x989680 ;  /* 0x009896800000895d */ /* 0x004fea0003900000 */
[----:B------:R-:W2:Y:S02]  /*8ad0*/  @!P0 SYNCS.PHASECHK.TRANS64 P0, [R0+URZ], R3 ;  /* 0x00000003000085a7 */ /* 0x000ea400080010ff */
[----:B--2---:R-:W-:Y:S05]  /*8ae0*/  @!P0 BRA `(.L_x_190) ;  /* 0xfffffffc00f08947 */ /* 0x004fea000383ffff */
[----:B------:R-:W-:Y:S05]  /*8af0*/  BRA `(.L_x_191) ;  /* 0xffffffac002c7947 */ /* 0x000fea000383ffff */
.L_x_68:
[----:B----4-:R-:W-:-:S07]  /*8b00*/  MOV R0, UR5 ;  /* 0x0000000500007c02 */ /* 0x010fce0008000f00 */
.L_x_192:
[----:B-1----:R1:W2:Y:S02]  /*8b10*/  SYNCS.PHASECHK.TRANS64.TRYWAIT P0, [R0+URZ], R3 ;  /* 0x00000003000075a7 */ /* 0x0022a400080011ff */
[----:B--2---:R-:W-:Y:S05]  /*8b20*/  @!P0 NANOSLEEP.SYNCS 0x989680 ;  /* 0x009896800000895d */ /* 0x004fea0003900000 */
[----:B------:R-:W2:Y:S02]  /*8b30*/  @!P0 SYNCS.PHASECHK.TRANS64 P0, [R0+URZ], R3 ;  /* 0x00000003000085a7 */ /* 0x000ea400080010ff */
[----:B--2---:R-:W-:Y:S05]  /*8b40*/  @!P0 BRA `(.L_x_192) ;  /* 0xfffffffc00f08947 */ /* 0x004fea000383ffff */
[----:B------:R-:W-:Y:S05]  /*8b50*/  BRA `(.L_x_193) ;  /* 0xffffffac00387947 */ /* 0x000fea000383ffff */
.L_x_69:
[----:B----4-:R-:W-:-:S07]  /*8b60*/  MOV R0, UR5 ;  /* 0x0000000500007c02 */ /* 0x010fce0008000f00 */
.L_x_194:
[----:B-1----:R1:W2:Y:S02]  /*8b70*/  SYNCS.PHASECHK.TRANS64.TRYWAIT P0, [R0+URZ], R3 ;  /* 0x00000003000075a7 */ /* 0x0022a400080011ff */
[----:B--2---:R-:W-:Y:S05]  /*8b80*/  @!P0 NANOSLEEP.SYNCS 0x989680 ;  /* 0x009896800000895d */ /* 0x004fea0003900000 */
[----:B------:R-:W2:Y:S02]  /*8b90*/  @!P0 SYNCS.PHASECHK.TRANS64 P0, [R0+URZ], R3 ;  /* 0x00000003000085a7 */ /* 0x000ea400080010ff */
[----:B--2---:R-:W-:Y:S05]  /*8ba0*/  @!P0 BRA `(.L_x_194) ;  /* 0xfffffffc00f08947 */ /* 0x004fea000383ffff */
[----:B------:R-:W-:Y:S05]  /*8bb0*/  BRA `(.L_x_195) ;  /* 0xffffffac00447947 */ /* 0x000fea000383ffff */
.L_x_72:
[----:B-1----:R1:W2:Y:S02]  /*8bc0*/  SYNCS.PHASECHK.TRANS64.TRYWAIT P0, [R0+URZ+0x2a0], R5 ;  /* 0x0002a005000075a7 */ /* 0x0022a400080011ff */
[----:B--2---:R-:W-:Y:S05]  /*8bd0*/  @!P0 NANOSLEEP.SYNCS 0x989680 ;  /* 0x009896800000895d */ /* 0x004fea0003900000 */
[----:B------:R-:W2:Y:S02]  /*8be0*/  @!P0 SYNCS.PHASECHK.TRANS64 P0, [R0+URZ+0x2a0], R5 ;  /* 0x0002a005000085a7 */ /* 0x000ea400080010ff */
[----:B--2---:R-:W-:Y:S05]  /*8bf0*/  @!P0 BRA `(.L_x_72) ;  /* 0xfffffffc00f08947 */ /* 0x004fea000383ffff */
[----:B------:R-:W-:Y:S05]  /*8c00*/  BRA `(.L_x_196) ;  /* 0xffffffac00a07947 */ /* 0x000fea000383ffff */
.L_x_73:
[----:B------:R-:W-:-:S07]  /*8c10*/  MOV R0, UR5 ;  /* 0x0000000500007c02 */ /* 0x000fce0008000f00 */
.L_x_197:
[----:B-1----:R1:W2:Y:S02]  /*8c20*/  SYNCS.PHASECHK.TRANS64.TRYWAIT P0, [R0+URZ+0x250], R5 ;  /* 0x00025005000075a7 */ /* 0x0022a400080011ff */
[----:B--2---:R-:W-:Y:S05]  /*8c30*/  @!P0 NANOSLEEP.SYNCS 0x989680 ;  /* 0x009896800000895d */ /* 0x004fea0003900000 */
[----:B------:R-:W2:Y:S02]  /*8c40*/  @!P0 SYNCS.PHASECHK.TRANS64 P0, [R0+URZ+0x250], R5 ;  /* 0x00025005000085a7 */ /* 0x000ea400080010ff */
[----:B--2---:R-:W-:Y:S05]  /*8c50*/  @!P0 BRA `(.L_x_197) ;  /* 0xfffffffc00f08947 */ /* 0x004fea000383ffff */
[----:B------:R-:W-:Y:S05]  /*8c60*/  BRA `(.L_x_198) ;  /* 0xffffffac00b07947 */ /* 0x000fea000383ffff */
.L_x_74:
[----:B-1----:R1:W2:Y:S02]  /*8c70*/  SYNCS.PHASECHK.TRANS64.TRYWAIT P1, [R0+URZ+0x240], R5 ;  /* 0x00024005000075a7 */ /* 0x0022a400080211ff */
[----:B--2---:R-:W-:Y:S05]  /*8c80*/  @!P1 NANOSLEEP.SYNCS 0x989680 ;  /* 0x009896800000995d */ /* 0x004fea0003900000 */
[----:B------:R-:W2:Y:S02]  /*8c90*/  @!P1 SYNCS.PHASECHK.TRANS64 P1, [R0+URZ+0x240], R5 ;  /* 0x00024005000095a7 */ /* 0x000ea400080210ff */
[----:B--2---:R-:W-:Y:S05]  /*8ca0*/  @!P1 BRA `(.L_x_74) ;  /* 0xfffffffc00f09947 */ /* 0x004fea000383ffff */
[----:B------:R-:W-:Y:S05]  /*8cb0*/  BRA `(.L_x_199) ;  /* 0xffffffac00e07947 */ /* 0x000fea000383ffff */
.L_x_77:
[----:B------:R-:W-:-:S07]  /*8cc0*/  MOV R0, UR5 ;  /* 0x0000000500007c02 */ /* 0x000fce0008000f00 */
.L_x_200:
[----:B-1----:R1:W2:Y:S02]  /*8cd0*/  SYNCS.PHASECHK.TRANS64.TRYWAIT P0, [R0+URZ+0x250], R3 ;  /* 0x00025003000075a7 */ /* 0x0022a400080011ff */
[----:B--2---:R-:W-:Y:S05]  /*8ce0*/  @!P0 NANOSLEEP.SYNCS 0x989680 ;  /* 0x009896800000895d */ /* 0x004fea0003900000 */
[----:B------:R-:W2:Y:S02]  /*8cf0*/  @!P0 SYNCS.PHASECHK.TRANS64 P0, [R0+URZ+0x250], R3 ;  /* 0x00025003000085a7 */ /* 0x000ea400080010ff */
[----:B--2---:R-:W-:Y:S05]  /*8d00*/  @!P0 BRA `(.L_x_200) ;  /* 0xfffffffc00f08947 */ /* 0x004fea000383ffff */
[----:B------:R-:W-:Y:S05]  /*8d10*/  BRA `(.L_x_76) ;  /* 0xffffffb000347947 */ /* 0x000fea000383ffff */
.L_x_84:
[----:B-1----:R1:W2:Y:S02]  /*8d20*/  SYNCS.PHASECHK.TRANS64.TRYWAIT P1, [R0+URZ+0x240], R5 ;  /* 0x00024005000075a7 */ /* 0x0022a400080211ff */
[----:B--2---:R-:W-:Y:S05]  /*8d30*/  @!P1 NANOSLEEP.SYNCS 0x989680 ;  /* 0x009896800000995d */ /* 0x004fea0003900000 */
[----:B------:R-:W2:Y:S02]  /*8d40*/  @!P1 SYNCS.PHASECHK.TRANS64 P1, [R0+URZ+0x240], R5 ;  /* 0x00024005000095a7 */ /* 0x000ea400080210ff */
[----:B--2---:R-:W-:Y:S05]  /*8d50*/  @!P1 BRA `(.L_x_84) ;  /* 0xfffffffc00f09947 */ /* 0x004fea000383ffff */
[----:B------:R-:W-:Y:S05]  /*8d60*/  BRA `(.L_x_201) ;  /* 0xffffffb4008c7947 */ /* 0x000fea000383ffff */
.L_x_85:
[----:B------:R-:W-:-:S07]  /*8d70*/  MOV R3, UR9 ;  /* 0x0000000900037c02 */ /* 0x000fce0008000f00 */
.L_x_202:
[----:B-1----:R1:W2:Y:S02]  /*8d80*/  SYNCS.PHASECHK.TRANS64.TRYWAIT P0, [R3+URZ+0x280], R0 ;  /* 0x00028000030075a7 */ /* 0x0022a400080011ff */
[----:B--2---:R-:W-:Y:S05]  /*8d90*/  @!P0 NANOSLEEP.SYNCS 0x989680 ;  /* 0x009896800000895d */ /* 0x004fea0003900000 */
[----:B------:R-:W2:Y:S02]  /*8da0*/  @!P0 SYNCS.PHASECHK.TRANS64 P0, [R3+URZ+0x280], R0 ;  /* 0x00028000030085a7 */ /* 0x000ea400080010ff */
[----:B--2---:R-:W-:Y:S05]  /*8db0*/  @!P0 BRA `(.L_x_202) ;  /* 0xfffffffc00f08947 */ /* 0x004fea000383ffff */
[----:B------:R-:W-:Y:S05]  /*8dc0*/  BRA `(.L_x_203) ;  /* 0xffffffb400c07947 */ /* 0x000fea000383ffff */
.L_x_88:
[----:B------:R-:W-:Y:S07]  /*8dd0*/  MOV R0, UR7 ;  /* 0x0000000700007c02 */ /* 0x000fee0008000f00 */
.L_x_204:
[----:B-1----:R1:W2:Y:S02]  /*8de0*/  SYNCS.PHASECHK.TRANS64.TRYWAIT P0, [R0+URZ], R3 ;  /* 0x00000003000075a7 */ /* 0x0022a400080011ff */
[----:B--2---:R-:W-:Y:S05]  /*8df0*/  @!P0 NANOSLEEP.SYNCS 0x989680 ;  /* 0x009896800000895d */ /* 0x004fea0003900000 */
[----:B------:R-:W2:Y:S02]  /*8e00*/  @!P0 SYNCS.PHASECHK.TRANS64 P0, [R0+URZ], R3 ;  /* 0x00000003000085a7 */ /* 0x000ea400080010ff */
[----:B--2---:R-:W-:Y:S05]  /*8e10*/  @!P0 BRA `(.L_x_204) ;  /* 0xfffffffc00f08947 */ /* 0x004fea000383ffff */
[----:B------:R-:W-:Y:S05]  /*8e20*/  BRA `(.L_x_87) ;  /* 0xffffffb400e07947 */ /* 0x000fea000383ffff */
.L_x_91:
[----:B------:R-:W-:-:S07]  /*8e30*/  MOV R0, UR5 ;  /* 0x0000000500007c02 */ /* 0x000fce0008000f00 */
.L_x_205:
[----:B--2---:R2:W3:Y:S02]  /*8e40*/  SYNCS.PHASECHK.TRANS64.TRYWAIT P0, [R0+URZ], R3 ;  /* 0x00000003000075a7 */ /* 0x0044e400080011ff */
[----:B---3--:R-:W-:Y:S05]  /*8e50*/  @!P0 NANOSLEEP.SYNCS 0x989680 ;  /* 0x009896800000895d */ /* 0x008fea0003900000 */
[----:B------:R-:W3:Y:S02]  /*8e60*/  @!P0 SYNCS.PHASECHK.TRANS64 P0, [R0+URZ], R3 ;  /* 0x00000003000085a7 */ /* 0x000ee400080010ff */
[----:B---3--:R-:W-:Y:S05]  /*8e70*/  @!P0 BRA `(.L_x_205) ;  /* 0xfffffffc00f08947 */ /* 0x008fea000383ffff */
[----:B------:R-:W-:Y:S05]  /*8e80*/  BRA `(.L_x_206) ;  /* 0xffffffb800807947 */ /* 0x000fea000383ffff */
.L_x_92:
[----:B------:R-:W-:-:S07]  /*8e90*/  MOV R0, UR5 ;  /* 0x0000000500007c02 */ /* 0x000fce0008000f00 */
.L_x_207:
[----:B--2---:R2:W3:Y:S02]  /*8ea0*/  SYNCS.PHASECHK.TRANS64.TRYWAIT P0, [R0+URZ], R3 ;  /* 0x00000003000075a7 */ /* 0x0044e400080011ff */
[----:B---3--:R-:W-:Y:S05]  /*8eb0*/  @!P0 NANOSLEEP.SYNCS 0x989680 ;  /* 0x009896800000895d */ /* 0x008fea0003900000 */
[----:B------:R-:W3:Y:S02]  /*8ec0*/  @!P0 SYNCS.PHASECHK.TRANS64 P0, [R0+URZ], R3 ;  /* 0x00000003000085a7 */ /* 0x000ee400080010ff */
[----:B---3--:R-:W-:Y:S05]  /*8ed0*/  @!P0 BRA `(.L_x_207) ;  /* 0xfffffffc00f08947 */ /* 0x008fea000383ffff */
[----:B------:R-:W-:Y:S05]  /*8ee0*/  BRA `(.L_x_208) ;  /* 0xffffffb8008c7947 */ /* 0x000fea000383ffff */
.L_x_93:
[----:B------:R-:W-:-:S07]  /*8ef0*/  MOV R0, UR5 ;  /* 0x0000000500007c02 */ /* 0x000fce0008000f00 */
.L_x_209:
[----:B--2---:R2:W3:Y:S02]  /*8f00*/  SYNCS.PHASECHK.TRANS64.TRYWAIT P0, [R0+URZ], R3 ;  /* 0x00000003000075a7 */ /* 0x0044e400080011ff */
[----:B---3--:R-:W-:Y:S05]  /*8f10*/  @!P0 NANOSLEEP.SYNCS 0x989680 ;  /* 0x009896800000895d */ /* 0x008fea0003900000 */
[----:B------:R-:W3:Y:S02]  /*8f20*/  @!P0 SYNCS.PHASECHK.TRANS64 P0, [R0+URZ], R3 ;  /* 0x00000003000085a7 */ /* 0x000ee400080010ff */
[----:B---3--:R-:W-:Y:S05]  /*8f30*/  @!P0 BRA `(.L_x_209) ;  /* 0xfffffffc00f08947 */ /* 0x008fea000383ffff */
[----:B------:R-:W-:Y:S05]  /*8f40*/  BRA `(.L_x_210) ;  /* 0xffffffb800987947 */ /* 0x000fea000383ffff */
.L_x_94:
[----:B------:R-:W-:-:S07]  /*8f50*/  MOV R0, UR7 ;  /* 0x0000000700007c02 */ /* 0x000fce0008000f00 */
.L_x_211:
[----:B--2---:R2:W3:Y:S02]  /*8f60*/  SYNCS.PHASECHK.TRANS64.TRYWAIT P0, [R0+URZ], R3 ;  /* 0x00000003000075a7 */ /* 0x0044e400080011ff */
[----:B---3--:R-:W-:Y:S05]  /*8f70*/  @!P0 NANOSLEEP.SYNCS 0x989680 ;  /* 0x009896800000895d */ /* 0x008fea0003900000 */
[----:B------:R-:W3:Y:S02]  /*8f80*/  @!P0 SYNCS.PHASECHK.TRANS64 P0, [R0+URZ], R3 ;  /* 0x00000003000085a7 */ /* 0x000ee400080010ff */
[----:B---3--:R-:W-:Y:S05]  /*8f90*/  @!P0 BRA `(.L_x_211) ;  /* 0xfffffffc00f08947 */ /* 0x008fea000383ffff */
[----:B------:R-:W-:Y:S05]  /*8fa0*/  BRA `(.L_x_212) ;  /* 0xffffffb800a47947 */ /* 0x000fea000383ffff */
.L_x_99:
[----:B---3--:R3:W1:Y:S02]  /*8fb0*/  SYNCS.PHASECHK.TRANS64.TRYWAIT P0, [R0+URZ+0x240], R3 ;  /* 0x00024003000075a7 */ /* 0x00866400080011ff */
[----:B-1----:R-:W-:Y:S05]  /*8fc0*/  @!P0 NANOSLEEP.SYNCS 0x989680 ;  /* 0x009896800000895d */ /* 0x002fea0003900000 */
[----:B------:R-:W1:Y:S02]  /*8fd0*/  @!P0 SYNCS.PHASECHK.TRANS64 P0, [R0+URZ+0x240], R3 ;  /* 0x00024003000085a7 */ /* 0x000e6400080010ff */
[----:B-1----:R-:W-:Y:S05]  /*8fe0*/  @!P0 BRA `(.L_x_99) ;  /* 0xfffffffc00f08947 */ /* 0x002fea000383ffff */
[----:B------:R-:W-:Y:S05]  /*8ff0*/  BRA `(.L_x_213) ;  /* 0xffffffbc00a07947 */ /* 0x000fea000383ffff */
.L_x_102:
[----:B------:R-:W-:Y:S07]  /*9000*/  MOV R0, UR6 ;  /* 0x0000000600007c02 */ /* 0x000fee0008000f00 */
.L_x_214:
[----:B-1----:R1:W3:Y:S02]  /*9010*/  SYNCS.PHASECHK.TRANS64.TRYWAIT P0, [R0+URZ+0x238], R3 ;  /* 0x00023803000075a7 */ /* 0x0022e400080011ff */
[----:B---3--:R-:W-:Y:S05]  /*9020*/  @!P0 NANOSLEEP.SYNCS 0x989680 ;  /* 0x009896800000895d */ /* 0x008fea0003900000 */
[----:B------:R-:W3:Y:S02]  /*9030*/  @!P0 SYNCS.PHASECHK.TRANS64 P0, [R0+URZ+0x238], R3 ;  /* 0x00023803000085a7 */ /* 0x000ee400080010ff */
[----:B---3--:R-:W-:Y:S05]  /*9040*/  @!P0 BRA `(.L_x_214) ;  /* 0xfffffffc00f08947 */ /* 0x008fea000383ffff */
[----:B------:R-:W-:Y:S05]  /*9050*/  BRA `(.L_x_101) ;  /* 0xffffffc0008c7947 */ /* 0x000fea000383ffff */
.L_x_105:
[----:B------:R-:W-:Y:S07]  /*9060*/  MOV R3, UR6 ;  /* 0x0000000600037c02 */ /* 0x000fee0008000f00 */
.L_x_215:
[----:B-1----:R1:W2:Y:S02]  /*9070*/  SYNCS.PHASECHK.TRANS64.TRYWAIT P2, [R3+URZ+0x228], R26 ;  /* 0x0002281a030075a7 */ /* 0x0022a400080411ff */
[----:B--2---:R-:W-:Y:S05]  /*9080*/  @!P2 NANOSLEEP.SYNCS 0x989680 ;  /* 0x009896800000a95d */ /* 0x004fea0003900000 */
[----:B------:R-:W2:Y:S02]  /*9090*/  @!P2 SYNCS.PHASECHK.TRANS64 P2, [R3+URZ+0x228], R26 ;  /* 0x0002281a0300a5a7 */ /* 0x000ea400080410ff */
[----:B--2---:R-:W-:Y:S05]  /*90a0*/  @!P2 BRA `(.L_x_215) ;  /* 0xfffffffc00f0a947 */ /* 0x004fea000383ffff */
[----:B------:R-:W-:Y:S05]  /*90b0*/  BRA `(.L_x_216) ;  /* 0xffffffc400207947 */ /* 0x000fea000383ffff */
.L_x_108:
[----:B--2---:R2:W4:Y:S02]  /*90c0*/  SYNCS.PHASECHK.TRANS64.TRYWAIT P0, [R0+URZ+0x240], R3 ;  /* 0x00024003000075a7 */ /* 0x00452400080011ff */
[----:B----4-:R-:W-:Y:S05]  /*90d0*/  @!P0 NANOSLEEP.SYNCS 0x989680 ;  /* 0x009896800000895d */ /* 0x010fea0003900000 */
[----:B------:R-:W4:Y:S02]  /*90e0*/  @!P0 SYNCS.PHASECHK.TRANS64 P0, [R0+URZ+0x240], R3 ;  /* 0x00024003000085a7 */ /* 0x000f2400080010ff */
[----:B----4-:R-:W-:Y:S05]  /*90f0*/  @!P0 BRA `(.L_x_108) ;  /* 0xfffffffc00f08947 */ /* 0x010fea000383ffff */
[----:B------:R-:W-:Y:S05]  /*9100*/  BRA `(.L_x_217) ;  /* 0xffffffc800807947 */ /* 0x000fea000383ffff */
.L_x_119:
[----:B-1----:R-:W-:Y:S04]  /*9110*/  MOV R0, UR43 ;  /* 0x0000002b00007c02 */ /* 0x002fe80008000f00 */
[----:B------:R1:W2:Y:S03]  /*9120*/  SYNCS.PHASECHK.TRANS64.TRYWAIT P1, [R0+URZ+0x220], R3 ;  /* 0x00022003000075a7 */ /* 0x0002a600080211ff */
[----:B--2---:R-:W-:Y:S05]  /*9130*/  @!P1 NANOSLEEP.SYNCS 0x989680 ;  /* 0x009896800000995d */ /* 0x004fea0003900000 */
[----:B------:R-:W2:Y:S02]  /*9140*/  @!P1 SYNCS.PHASECHK.TRANS64 P1, [R0+URZ+0x220], R3 ;  /* 0x00022003000095a7 */ /* 0x000ea400080210ff */
[----:B--2---:R-:W-:Y:S05]  /*9150*/  @!P1 BRA `(.L_x_119) ;  /* 0xfffffffc00ec9947 */ /* 0x004fea000383ffff */
[----:B------:R-:W-:Y:S05]  /*9160*/  BRA `(.L_x_118) ;  /* 0xffffffd4007c7947 */ /* 0x000fea000383ffff */
.L_x_121:
[----:B------:R1:W1:Y:S02]  /*9170*/  SYNCS.PHASECHK.TRANS64.TRYWAIT P1, [R148+URZ+0x260], R5 ;  /* 0x00026005940075a7 */ /* 0x00026400080211ff */
[----:B-1----:R-:W-:Y:S05]  /*9180*/  @!P1 NANOSLEEP.SYNCS 0x989680 ;  /* 0x009896800000995d */ /* 0x002fea0003900000 */
[----:B------:R-:W1:Y:S02]  /*9190*/  @!P1 SYNCS.PHASECHK.TRANS64 P1, [R148+URZ+0x260], R5 ;  /* 0x00026005940095a7 */ /* 0x000e6400080210ff */
[----:B-1----:R-:W-:Y:S05]  /*91a0*/  @!P1 BRA `(.L_x_121) ;  /* 0xfffffffc00f09947 */ /* 0x002fea000383ffff */
[----:B------:R-:W-:Y:S05]  /*91b0*/  BRA `(.L_x_120) ;  /* 0xffffffd400c07947 */ /* 0x000fea000383ffff */
        .weak           $__internal_0_$__cuda_sm10x_tcgen05_guardrail_trap_col_being_dealloced_not_returned_by_alloc
        .type           $__internal_0_$__cuda_sm10x_tcgen05_guardrail_trap_col_being_dealloced_not_returned_by_alloc,@function
        .size           $__internal_0_$__cuda_sm10x_tcgen05_guardrail_trap_col_being_dealloced_not_returned_by_alloc,($__internal_1_$__cuda_sm10x_tcgen05_guardrail_trap_phase_invalid_during_alloc - $__internal_0_$__cuda_sm10x_tcgen05_guardrail_trap_col_being_dealloced_not_returned_by_alloc)
$__internal_0_$__cuda_sm10x_tcgen05_guardrail_trap_col_being_dealloced_not_returned_by_alloc:
[----:B------:R-:W-:Y:S05]  /*91c0*/  BPT.TRAP 0x1 ;  /* 0x000000040000795c */ /* 0x000fea0000300000 */
[----:B------:R-:W-:-:S04]  /*91d0*/  HFMA2 R3, -RZ, RZ, 0, 0 ;  /* 0x00000000ff037431 */ /* 0x000fc800000001ff */
[----:B------:R-:W-:Y:S05]  /*91e0*/  RET.REL.NODEC R2 `(_ZN7cutlass13device_kernelINS_4gemm6kernel13GemmUniversalIN4cute5tupleIJiiiiEEENS1_10collective13CollectiveMmaINS1_35MainloopSm100TmaUmmaWarpSpecializedILi34ELi2ELi4ENS5_IJNS4_1CILi1EEESB_SB_EEEEENS5_IJNSA_ILi128EEENSA_ILi64EEENSA_ILi32EEEEEEaNS5_IJlSB_lEEEaSI_NS4_8TiledMMAINS4_8MMA_AtomIJNS4_15SM100_MMA_S8_SSIaaiLi128ELi64ELNS4_4UMMA5MajorE0ELSN_0ELNSM_8SaturateE0EEEEEENS4_6LayoutISC_NS5_IJNSA_ILi0EEESS_SS_EEEEENS5_IJNS4_10UnderscoreESV_SV_EEEEENS4_13SM90_TMA_LOADENS4_14ComposedLayoutINS4_7SwizzleILi1ELi4ELi3EEENS4_18smem_ptr_flag_bitsILi8EEENSR_INS5_IJNSA_ILi8EEESG_EEENS5_IJSG_SB_EEEEEEEvNS4_8identityESY_S18_vS19_EENS_8epilogue10collective18CollectiveEpilogueINS1B_23Sm100TmaWarpSpecializedILi1ELi1ELi64ELb0ELb0EEEJSH_NS5_IJNSR_ISE_SB_EENSR_ISF_SB_EEEEEaSI_aSI_NS1B_6fusion15FusionCallbacksIS1F_NS1J_17LinearCombinationIaiaiLNS_15FloatRoundStyleE2EEESH_S1I_JEEENS4_5SM1004TMEM4LOAD26SM100_TMEM_LOAD_32dp32b64xESY_NSZ_INS10_ILi2ELi4ELi3EEES13_NSR_INS5_IJS14_SF_EEENS5_IJSF_SB_EEEEEEENS4_39AutoVectorizingCopyWithAssumedAlignmentILi128EEENS4_14SM90_TMA_STOREES1X_S1Z_S1Z_EEEvvEEEEvNT_6ParamsE) ;  /* 0xffffff6c02847950 */ /* 0x000fea0003c3ffff */
        .weak           $__internal_1_$__cuda_sm10x_tcgen05_guardrail_trap_phase_invalid_during_alloc
        .type           $__internal_1_$__cuda_sm10x_tcgen05_guardrail_trap_phase_invalid_during_alloc,@function
        .size           $__internal_1_$__cuda_sm10x_tcgen05_guardrail_trap_phase_invalid_during_alloc,($__internal_2_$__cuda_sm10x_tcgen05_guardrail_trap_unallocated_columns_being_dealloced - $__internal_1_$__cuda_sm10x_tcgen05_guardrail_trap_phase_invalid_during_alloc)
$__internal_1_$__cuda_sm10x_tcgen05_guardrail_trap_phase_invalid_during_alloc:
[----:B------:R-:W-:Y:S05]  /*91f0*/  BPT.TRAP 0x1 ;  /* 0x000000040000795c */ /* 0x000fea0000300000 */
[----:B------:R-:W-:-:S04]  /*9200*/  MOV R3, 0x0 ;  /* 0x0000000000037802 */ /* 0x000fc80000000f00 */
[----:B------:R-:W-:Y:S05]  /*9210*/  RET.REL.NODEC R2 `(_ZN7cutlass13device_kernelINS_4gemm6kernel13GemmUniversalIN4cute5tupleIJiiiiEEENS1_10collective13CollectiveMmaINS1_35MainloopSm100TmaUmmaWarpSpecializedILi34ELi2ELi4ENS5_IJNS4_1CILi1EEESB_SB_EEEEENS5_IJNSA_ILi128EEENSA_ILi64EEENSA_ILi32EEEEEEaNS5_IJlSB_lEEEaSI_NS4_8TiledMMAINS4_8MMA_AtomIJNS4_15SM100_MMA_S8_SSIaaiLi128ELi64ELNS4_4UMMA5MajorE0ELSN_0ELNSM_8SaturateE0EEEEEENS4_6LayoutISC_NS5_IJNSA_ILi0EEESS_SS_EEEEENS5_IJNS4_10UnderscoreESV_SV_EEEEENS4_13SM90_TMA_LOADENS4_14ComposedLayoutINS4_7SwizzleILi1ELi4ELi3EEENS4_18smem_ptr_flag_bitsILi8EEENSR_INS5_IJNSA_ILi8EEESG_EEENS5_IJSG_SB_EEEEEEEvNS4_8identityESY_S18_vS19_EENS_8epilogue10collective18CollectiveEpilogueINS1B_23Sm100TmaWarpSpecializedILi1ELi1ELi64ELb0ELb0EEEJSH_NS5_IJNSR_ISE_SB_EENSR_ISF_SB_EEEEEaSI_aSI_NS1B_6fusion15FusionCallbacksIS1F_NS1J_17LinearCombinationIaiaiLNS_15FloatRoundStyleE2EEESH_S1I_JEEENS4_5SM1004TMEM4LOAD26SM100_TMEM_LOAD_32dp32b64xESY_NSZ_INS10_ILi2ELi4ELi3EEES13_NSR_INS5_IJS14_SF_EEENS5_IJSF_SB_EEEEEEENS4_39AutoVectorizingCopyWithAssumedAlignmentILi128EEENS4_14SM90_TMA_STOREES1X_S1Z_S1Z_EEEvvEEEEvNT_6ParamsE) ;  /* 0xffffff6c02787950 */ /* 0x000fea0003c3ffff */
        .weak           $__internal_2_$__cuda_sm10x_tcgen05_guardrail_trap_unallocated_columns_being_dealloced
        .type           $__internal_2_$__cuda_sm10x_tcgen05_guardrail_trap_unallocated_columns_being_dealloced,@function
        .size           $__internal_2_$__cuda_sm10x_tcgen05_guardrail_trap_unallocated_columns_being_dealloced,(.L_x_219 - $__internal_2_$__cuda_sm10x_tcgen05_guardrail_trap_unallocated_columns_being_dealloced)
$__internal_2_$__cuda_sm10x_tcgen05_guardrail_trap_unallocated_columns_being_dealloced:
[----:B------:R-:W-:Y:S05]  /*9220*/  BPT.TRAP 0x1 ;  /* 0x000000040000795c */ /* 0x000fea0000300000 */
[----:B------:R-:W-:-:S04]  /*9230*/  HFMA2 R3, -RZ, RZ, 0, 0 ;  /* 0x00000000ff037431 */ /* 0x000fc800000001ff */
[----:B------:R-:W-:Y:S05]  /*9240*/  RET.REL.NODEC R2 `(_ZN7cutlass13device_kernelINS_4gemm6kernel13GemmUniversalIN4cute5tupleIJiiiiEEENS1_10collective13CollectiveMmaINS1_35MainloopSm100TmaUmmaWarpSpecializedILi34ELi2ELi4ENS5_IJNS4_1CILi1EEESB_SB_EEEEENS5_IJNSA_ILi128EEENSA_ILi64EEENSA_ILi32EEEEEEaNS5_IJlSB_lEEEaSI_NS4_8TiledMMAINS4_8MMA_AtomIJNS4_15SM100_MMA_S8_SSIaaiLi128ELi64ELNS4_4UMMA5MajorE0ELSN_0ELNSM_8SaturateE0EEEEEENS4_6LayoutISC_NS5_IJNSA_ILi0EEESS_SS_EEEEENS5_IJNS4_10UnderscoreESV_SV_EEEEENS4_13SM90_TMA_LOADENS4_14ComposedLayoutINS4_7SwizzleILi1ELi4ELi3EEENS4_18smem_ptr_flag_bitsILi8EEENSR_INS5_IJNSA_ILi8EEESG_EEENS5_IJSG_SB_EEEEEEEvNS4_8identityESY_S18_vS19_EENS_8epilogue10collective18CollectiveEpilogueINS1B_23Sm100TmaWarpSpecializedILi1ELi1ELi64ELb0ELb0EEEJSH_NS5_IJNSR_ISE_SB_EENSR_ISF_SB_EEEEEaSI_aSI_NS1B_6fusion15FusionCallbacksIS1F_NS1J_17LinearCombinationIaiaiLNS_15FloatRoundStyleE2EEESH_S1I_JEEENS4_5SM1004TMEM4LOAD26SM100_TMEM_LOAD_32dp32b64xESY_NSZ_INS10_ILi2ELi4ELi3EEES13_NSR_INS5_IJS14_SF_EEENS5_IJSF_SB_EEEEEEENS4_39AutoVectorizingCopyWithAssumedAlignmentILi128EEENS4_14SM90_TMA_STOREES1X_S1Z_S1Z_EEEvvEEEEvNT_6ParamsE) ;  /* 0xffffff6c026c7950 */ /* 0x000fea0003c3ffff */
.L_x_218:
[----:B------:R-:W-:-:S00]  /*9250*/  BRA `(.L_x_218) ;  /* 0xfffffffc00fc7947 */ /* 0x000fc0000383ffff */
[----:B------:R-:W-:-:S00]  /*9260*/  NOP ;  /* 0x0000000000007918 */ /* 0x000fc00000000000 */
        /* <DEDUP_REMOVED lines=9> */
.L_x_219:


//--------------------- .nv.global.init           --------------------------
	.section	.nv.global.init,"aw",@progbits
.nv.global.init:
	.type		$str$27,@object
	.size		$str$27,($str$28 - $str$27)
$str$27:
        /*0000*/ 	.byte	0x28, 0x61, 0x64, 0x64, 0x72, 0x65, 0x73, 0x73, 0x20, 0x26, 0x20, 0x6d, 0x61, 0x73, 0x6b, 0x29
        /*0010*/ 	.byte	0x20, 0x3d, 0x3d, 0x20, 0x30, 0x00
	.type		$str$28,@object
	.size		$str$28,($str$26 - $str$28)
$str$28:
        /*0016*/ 	.byte	0x2f, 0x74, 0x6d, 0x70, 0x2f, 0x63, 0x75, 0x74, 0x6c, 0x61, 0x73, 0x73, 0x5f, 0x73, 0x77, 0x65
        /*0026*/ 	.byte	0x65, 0x70, 0x5f, 0x73, 0x72, 0x63, 0x2f, 0x69, 0x6e, 0x63, 0x6c, 0x75, 0x64, 0x65, 0x2f, 0x63
        /*0036*/ 	.byte	0x75, 0x74, 0x65, 0x2f, 0x70, 0x6f, 0x69, 0x6e, 0x74, 0x65, 0x72, 0x5f, 0x66, 0x6c, 0x61, 0x67
        /*0046*/ 	.byte	0x67, 0x65, 0x64, 0x2e, 0x68, 0x70, 0x70, 0x00
	.type		$str$26,@object
	.size		$str$26,($str$25 - $str$26)
$str$26:
        /*004e*/ 	.byte	0x2f, 0x74, 0x6d, 0x70, 0x2f, 0x63, 0x75, 0x74, 0x6c, 0x61, 0x73, 0x73, 0x5f, 0x73, 0x77, 0x65
        /*005e*/ 	.byte	0x65, 0x70, 0x5f, 0x73, 0x72, 0x63, 0x2f, 0x69, 0x6e, 0x63, 0x6c, 0x75, 0x64, 0x65, 0x2f, 0x63
        /*006e*/ 	.byte	0x75, 0x74, 0x65, 0x2f, 0x61, 0x74, 0x6f, 0x6d, 0x2f, 0x63, 0x6f, 0x70, 0x79, 0x5f, 0x74, 0x72
        /*007e*/ 	.byte	0x61, 0x69, 0x74, 0x73, 0x5f, 0x73, 0x6d, 0x31, 0x30, 0x30, 0x2e, 0x68, 0x70, 0x70, 0x00
	.type		$str$25,@object
	.size		$str$25,(__unnamed_1 - $str$25)
$str$25:
        /*008d*/ 	.byte	0x28, 0x28, 0x75, 0x69, 0x6e, 0x74, 0x33, 0x32, 0x5f, 0x74, 0x28, 0x74, 0x68, 0x72, 0x65, 0x61
        /*009d*/ 	.byte	0x64, 0x49, 0x64, 0x78, 0x2e, 0x78, 0x29, 0x20, 0x2f, 0x20, 0x33, 0x32, 0x29, 0x20, 0x25, 0x20
        /*00ad*/ 	.byte	0x34, 0x29, 0x20, 0x3d, 0x3d, 0x20, 0x28, 0x28, 0x28, 0x74, 0x6d, 0x65, 0x6d, 0x5f, 0x61, 0x64
        /*00bd*/ 	.byte	0x64, 0x72, 0x20, 0x3e, 0x3e, 0x20, 0x31, 0x36, 0x29, 0x20, 0x2f, 0x20, 0x33, 0x32, 0x29, 0x20
        /*00cd*/ 	.byte	0x25, 0x20, 0x34, 0x29, 0x00
	.type		__unnamed_1,@object
	.size		__unnamed_1,(__unnamed_2 - __unnamed_1)
__unnamed_1:
        /*00d2*/ 	.byte	0x61, 0x75, 0x74, 0x6f, 0x20, 0x63, 0x75, 0x74, 0x65, 0x3a, 0x3a, 0x61, 0x73, 0x5f, 0x70, 0x6f
        /* <DEDUP_REMOVED lines=24> */
        /*0262*/ 	.byte	0x5d, 0x00
	.type		__unnamed_2,@object
	.size		__unnamed_2,(.L_2 - __unnamed_2)
__unnamed_2:
        /* <DEDUP_REMOVED lines=42> */
        /*0504*/ 	.byte	0x43, 0x3c, 0x30, 0x3e, 0x3e, 0x3e, 0x3e, 0x5d, 0x00
.L_2:


//--------------------- .nv.shared._ZN7cutlass13device_kernelINS_4gemm6kernel13GemmUniversalIN4cute5tupleIJiiiiEEENS1_10collective13CollectiveMmaINS1_35MainloopSm100TmaUmmaWarpSpecializedILi34ELi2ELi4ENS5_IJNS4_1CILi1EEESB_SB_EEEEENS5_IJNSA_ILi128EEENSA_ILi64EEENSA_ILi32EEEEEEaNS5_IJlSB_lEEEaSI_NS4_8TiledMMAINS4_8MMA_AtomIJNS4_15SM100_MMA_S8_SSIaaiLi128ELi64ELNS4_4UMMA5MajorE0ELSN_0ELNSM_8SaturateE0EEEEEENS4_6LayoutISC_NS5_IJNSA_ILi0EEESS_SS_EEEEENS5_IJNS4_10UnderscoreESV_SV_EEEEENS4_13SM90_TMA_LOADENS4_14ComposedLayoutINS4_7SwizzleILi1ELi4ELi3EEENS4_18smem_ptr_flag_bitsILi8EEENSR_INS5_IJNSA_ILi8EEESG_EEENS5_IJSG_SB_EEEEEEEvNS4_8identityESY_S18_vS19_EENS_8epilogue10collective18CollectiveEpilogueINS1B_23Sm100TmaWarpSpecializedILi1ELi1ELi64ELb0ELb0EEEJSH_NS5_IJNSR_ISE_SB_EENSR_ISF_SB_EEEEEaSI_aSI_NS1B_6fusion15FusionCallbacksIS1F_NS1J_17LinearCombinationIaiaiLNS_15FloatRoundStyleE2EEESH_S1I_JEEENS4_5SM1004TMEM4LOAD26SM100_TMEM_LOAD_32dp32b64xESY_NSZ_INS10_ILi2ELi4ELi3EEES13_NSR_INS5_IJS14_SF_EEENS5_IJSF_SB_EEEEEEENS4_39AutoVectorizingCopyWithAssumedAlignmentILi128EEENS4_14SM90_TMA_STOREES1X_S1Z_S1Z_EEEvvEEEEvNT_6ParamsE --------------------------
	.section	.nv.shared._ZN7cutlass13device_kernelINS_4gemm6kernel13GemmUniversalIN4cute5tupleIJiiiiEEENS1_10collective13CollectiveMmaINS1_35MainloopSm100TmaUmmaWarpSpecializedILi34ELi2ELi4ENS5_IJNS4_1CILi1EEESB_SB_EEEEENS5_IJNSA_ILi128EEENSA_ILi64EEENSA_ILi32EEEEEEaNS5_IJlSB_lEEEaSI_NS4_8TiledMMAINS4_8MMA_AtomIJNS4_15SM100_MMA_S8_SSIaaiLi128ELi64ELNS4_4UMMA5MajorE0ELSN_0ELNSM_8SaturateE0EEEEEENS4_6LayoutISC_NS5_IJNSA_ILi0EEESS_SS_EEEEENS5_IJNS4_10UnderscoreESV_SV_EEEEENS4_13SM90_TMA_LOADENS4_14ComposedLayoutINS4_7SwizzleILi1ELi4ELi3EEENS4_18smem_ptr_flag_bitsILi8EEENSR_INS5_IJNSA_ILi8EEESG_EEENS5_IJSG_SB_EEEEEEEvNS4_8identityESY_S18_vS19_EENS_8epilogue10collective18CollectiveEpilogueINS1B_23Sm100TmaWarpSpecializedILi1ELi1ELi64ELb0ELb0EEEJSH_NS5_IJNSR_ISE_SB_EENSR_ISF_SB_EEEEEaSI_aSI_NS1B_6fusion15FusionCallbacksIS1F_NS1J_17LinearCombinationIaiaiLNS_15FloatRoundStyleE2EEESH_S1I_JEEENS4_5SM1004TMEM4LOAD26SM100_TMEM_LOAD_32dp32b64xESY_NSZ_INS10_ILi2ELi4ELi3EEES13_NSR_INS5_IJS14_SF_EEENS5_IJSF_SB_EEEEEEENS4_39AutoVectorizingCopyWithAssumedAlignmentILi128EEENS4_14SM90_TMA_STOREES1X_S1Z_S1Z_EEEvvEEEEvNT_6ParamsE,"aw",@nobits
	.sectionflags	@""
	.align	16
	.zero		1024


//--------------------- .nv.shared.reserved.0     --------------------------
	.section	.nv.shared.reserved.0,"aw",@nobits
	.weak		__nv_reservedSMEM_offset_0_alias
	.size		__nv_reservedSMEM_offset_0_alias, 0, 64
	.other		__nv_reservedSMEM_offset_0_alias,@"STO_CUDA_RESERVED_SHARED STV_DEFAULT"
__nv_reservedSMEM_offset_0_alias:
	.zero		0
.nv.shared.reserved.0:
	.zero		64
	.weak		__nv_reservedSMEM_tcgen05_partition
	.type		__nv_reservedSMEM_tcgen05_partition,@object
	.size		__nv_reservedSMEM_tcgen05_partition,(.L_0 - __nv_reservedSMEM_tcgen05_partition)
__nv_reservedSMEM_tcgen05_partition:
	.zero		32
.L_0:


//--------------------- .nv.global                --------------------------
	.section	.nv.global,"aw",@nobits
.nv.global:
	.type		_ZN39_INTERNAL_24f9ed4a_4_k_cu_89b3d2c0_92984cute1_E,@object
	.size		_ZN39_INTERNAL_24f9ed4a_4_k_cu_89b3d2c0_92984cute1_E,(_ZN39_INTERNAL_24f9ed4a_4_k_cu_89b3d2c0_92984cuda3std3__45__cpo6cbeginE - _ZN39_INTERNAL_24f9ed4a_4_k_cu_89b3d2c0_92984cute1_E)
_ZN39_INTERNAL_24f9ed4a_4_k_cu_89b3d2c0_92984cute1_E:
	.zero		1
	.type		_ZN39_INTERNAL_24f9ed4a_4_k_cu_89b3d2c0_92984cuda3std3__45__cpo6cbeginE,@object
	.size		_ZN39_INTERNAL_24f9ed4a_4_k_cu_89b3d2c0_92984cuda3std3__45__cpo6cbeginE,(_ZN39_INTERNAL_24f9ed4a_4_k_cu_89b3d2c0_92984cuda3std3__48in_placeE - _ZN39_INTERNAL_24f9ed4a_4_k_cu_89b3d2c0_92984cuda3std3__45__cpo6cbeginE)
_ZN39_INTERNAL_24f9ed4a_4_k_cu_89b3d2c0_92984cuda3std3__45__cpo6cbeginE:
	.zero		1
	.type		_ZN39_INTERNAL_24f9ed4a_4_k_cu_89b3d2c0_92984cuda3std3__48in_placeE,@object
	.size		_ZN39_INTERNAL_24f9ed4a_4_k_cu_89b3d2c0_92984cuda3std3__48in_placeE,(_ZN39_INTERNAL_24f9ed4a_4_k_cu_89b3d2c0_92984cuda3std6ranges3__45__cpo9iter_moveE - _ZN39_INTERNAL_24f9ed4a_4_k_cu_89b3d2c0_92984cuda3std3__48in_placeE)
_ZN39_INTERNAL_24f9ed4a_4_k_cu_89b3d2c0_92984cuda3std3__48in_placeE:
	.zero		1
	.type		_ZN39_INTERNAL_24f9ed4a_4_k_cu_89b3d2c0_92984cuda3std6ranges3__45__cpo9iter_moveE,@object
	.size		_ZN39_INTERNAL_24f9ed4a_4_k_cu_89b3d2c0_92984cuda3std6ranges3__45__cpo9iter_moveE,(_ZN39_INTERNAL_24f9ed4a_4_k_cu_89b3d2c0_92984cuda3std3__45__cpo5beginE - _ZN39_INTERNAL_24f9ed4a_4_k_cu_89b3d2c0_92984cuda3std6ranges3__45__cpo9iter_moveE)
_ZN39_INTERNAL_24f9ed4a_4_k_cu_89b3d2c0_92984cuda3std6ranges3__45__cpo9iter_moveE:
	.zero		1
	.type		_ZN39_INTERNAL_24f9ed4a_4_k_cu_89b3d2c0_92984cuda3std3__45__cpo5beginE,@object
	.size		_ZN39_INTERNAL_24f9ed4a_4_k_cu_89b3d2c0_92984cuda3std3__45__cpo5beginE,(_ZN39_INTERNAL_24f9ed4a_4_k_cu_89b3d2c0_92984cuda3std3__441_GLOBAL__N__24f9ed4a_4_k_cu_89b3d2c0_92986ignoreE - _ZN39_INTERNAL_24f9ed4a_4_k_cu_89b3d2c0_92984cuda3std3__45__cpo5beginE)
_ZN39_INTERNAL_24f9ed4a_4_k_cu_89b3d2c0_92984cuda3std3__45__cpo5beginE:
	.zero		1
	.type		_ZN39_INTERNAL_24f9ed4a_4_k_cu_89b3d2c0_92984cuda3std3__441_GLOBAL__N__24f9ed4a_4_k_cu_89b3d2c0_92986ignoreE,@object
	.size		_ZN39_INTERNAL_24f9ed4a_4_k_cu_89b3d2c0_92984cuda3std3__441_GLOBAL__N__24f9ed4a_4_k_cu_89b3d2c0_92986ignoreE,(_ZN39_INTERNAL_24f9ed4a_4_k_cu_89b3d2c0_92984cute7productE - _ZN39_INTERNAL_24f9ed4a_4_k_cu_89b3d2c0_92984cuda3std3__441_GLOBAL__N__24f9ed4a_4_k_cu_89b3d2c0_92986ignoreE)
_ZN39_INTERNAL_24f9ed4a_4_k_cu_89b3d2c0_92984cuda3std3__441_GLOBAL__N__24f9ed4a_4_k_cu_89b3d2c0_92986ignoreE:
	.zero		1
	.type		_ZN39_INTERNAL_24f9ed4a_4_k_cu_89b3d2c0_92984cute7productE,@object
	.size		_ZN39_INTERNAL_24f9ed4a_4_k_cu_89b3d2c0_92984cute7productE,(_ZN39_INTERNAL_24f9ed4a_4_k_cu_89b3d2c0_92984cuda3std3__45__cpo3endE - _ZN39_INTERNAL_24f9ed4a_4_k_cu_89b3d2c0_92984cute7productE)
_ZN39_INTERNAL_24f9ed4a_4_k_cu_89b3d2c0_92984cute7productE:
	.zero		1
	.type		_ZN39_INTERNAL_24f9ed4a_4_k_cu_89b3d2c0_92984cuda3std3__45__cpo3endE,@object
	.size		_ZN39_INTERNAL_24f9ed4a_4_k_cu_89b3d2c0_92984cuda3std3__45__cpo3endE,(_ZN39_INTERNAL_24f9ed4a_4_k_cu_89b3d2c0_92984cuda3std3__419piecewise_constructE - _ZN39_INTERNAL_24f9ed4a_4_k_cu_89b3d2c0_92984cuda3std3__45__cpo3endE)
_ZN39_INTERNAL_24f9ed4a_4_k_cu_89b3d2c0_92984cuda3std3__45__cpo3endE:
	.zero		1
	.type		_ZN39_INTERNAL_24f9ed4a_4_k_cu_89b3d2c0_92984cuda3std3__419piecewise_constructE,@object
	.size		_ZN39_INTERNAL_24f9ed4a_4_k_cu_89b3d2c0_92984cuda3std3__419piecewise_constructE,(_ZN39_INTERNAL_24f9ed4a_4_k_cu_89b3d2c0_92984cuda3std3__45__cpo4cendE - _ZN39_INTERNAL_24f9ed4a_4_k_cu_89b3d2c0_92984cuda3std3__419piecewise_constructE)
_ZN39_INTERNAL_24f9ed4a_4_k_cu_89b3d2c0_92984cuda3std3__419piecewise_constructE:
	.zero		1
	.type		_ZN39_INTERNAL_24f9ed4a_4_k_cu_89b3d2c0_92984cuda3std3__45__cpo4cendE,@object
	.size		_ZN39_INTERNAL_24f9ed4a_4_k_cu_89b3d2c0_92984cuda3std3__45__cpo4cendE,(_ZN39_INTERNAL_24f9ed4a_4_k_cu_89b3d2c0_92984cuda3std6ranges3__45__cpo4swapE - _ZN39_INTERNAL_24f9ed4a_4_k_cu_89b3d2c0_92984cuda3std3__45__cpo4cendE)
_ZN39_INTERNAL_24f9ed4a_4_k_cu_89b3d2c0_92984cuda3std3__45__cpo4cendE:
	.zero		1
	.type		_ZN39_INTERNAL_24f9ed4a_4_k_cu_89b3d2c0_92984cuda3std6ranges3__45__cpo4swapE,@object
	.size		_ZN39_INTERNAL_24f9ed4a_4_k_cu_89b3d2c0_92984cuda3std6ranges3__45__cpo4swapE,(.L_10 - _ZN39_INTERNAL_24f9ed4a_4_k_cu_89b3d2c0_92984cuda3std6ranges3__45__cpo4swapE)
_ZN39_INTERNAL_24f9ed4a_4_k_cu_89b3d2c0_92984cuda3std6ranges3__45__cpo4swapE:
	.zero		1
.L_10:


//--------------------- .nv.constant0._ZN7cutlass13device_kernelINS_4gemm6kernel13GemmUniversalIN4cute5tupleIJiiiiEEENS1_10collective13CollectiveMmaINS1_35MainloopSm100TmaUmmaWarpSpecializedILi34ELi2ELi4ENS5_IJNS4_1CILi1EEESB_SB_EEEEENS5_IJNSA_ILi128EEENSA_ILi64EEENSA_ILi32EEEEEEaNS5_IJlSB_lEEEaSI_NS4_8TiledMMAINS4_8MMA_AtomIJNS4_15SM100_MMA_S8_SSIaaiLi128ELi64ELNS4_4UMMA5MajorE0ELSN_0ELNSM_8SaturateE0EEEEEENS4_6LayoutISC_NS5_IJNSA_ILi0EEESS_SS_EEEEENS5_IJNS4_10UnderscoreESV_SV_EEEEENS4_13SM90_TMA_LOADENS4_14ComposedLayoutINS4_7SwizzleILi1ELi4ELi3EEENS4_18smem_ptr_flag_bitsILi8EEENSR_INS5_IJNSA_ILi8EEESG_EEENS5_IJSG_SB_EEEEEEEvNS4_8identityESY_S18_vS19_EENS_8epilogue10collective18CollectiveEpilogueINS1B_23Sm100TmaWarpSpecializedILi1ELi1ELi64ELb0ELb0EEEJSH_NS5_IJNSR_ISE_SB_EENSR_ISF_SB_EEEEEaSI_aSI_NS1B_6fusion15FusionCallbacksIS1F_NS1J_17LinearCombinationIaiaiLNS_15FloatRoundStyleE2EEESH_S1I_JEEENS4_5SM1004TMEM4LOAD26SM100_TMEM_LOAD_32dp32b64xESY_NSZ_INS10_ILi2ELi4ELi3EEES13_NSR_INS5_IJS14_SF_EEENS5_IJSF_SB_EEEEEEENS4_39AutoVectorizingCopyWithAssumedAlignmentILi128EEENS4_14SM90_TMA_STOREES1X_S1Z_S1Z_EEEvvEEEEvNT_6ParamsE --------------------------
	.section	.nv.constant0._ZN7cutlass13device_kernelINS_4gemm6kernel13GemmUniversalIN4cute5tupleIJiiiiEEENS1_10collective13CollectiveMmaINS1_35MainloopSm100TmaUmmaWarpSpecializedILi34ELi2ELi4ENS5_IJNS4_1CILi1EEESB_SB_EEEEENS5_IJNSA_ILi128EEENSA_ILi64EEENSA_ILi32EEEEEEaNS5_IJlSB_lEEEaSI_NS4_8TiledMMAINS4_8MMA_AtomIJNS4_15SM100_MMA_S8_SSIaaiLi128ELi64ELNS4_4UMMA5MajorE0ELSN_0ELNSM_8SaturateE0EEEEEENS4_6LayoutISC_NS5_IJNSA_ILi0EEESS_SS_EEEEENS5_IJNS4_10UnderscoreESV_SV_EEEEENS4_13SM90_TMA_LOADENS4_14ComposedLayoutINS4_7SwizzleILi1ELi4ELi3EEENS4_18smem_ptr_flag_bitsILi8EEENSR_INS5_IJNSA_ILi8EEESG_EEENS5_IJSG_SB_EEEEEEEvNS4_8identityESY_S18_vS19_EENS_8epilogue10collective18CollectiveEpilogueINS1B_23Sm100TmaWarpSpecializedILi1ELi1ELi64ELb0ELb0EEEJSH_NS5_IJNSR_ISE_SB_EENSR_ISF_SB_EEEEEaSI_aSI_NS1B_6fusion15FusionCallbacksIS1F_NS1J_17LinearCombinationIaiaiLNS_15FloatRoundStyleE2EEESH_S1I_JEEENS4_5SM1004TMEM4LOAD26SM100_TMEM_LOAD_32dp32b64xESY_NSZ_INS10_ILi2ELi4ELi3EEES13_NSR_INS5_IJS14_SF_EEENS5_IJSF_SB_EEEEEEENS4_39AutoVectorizingCopyWithAssumedAlignmentILi128EEENS4_14SM90_TMA_STOREES1X_S1Z_S1Z_EEEvvEEEEvNT_6ParamsE,"a",@progbits
	.sectionflags	@""
	.align	4
.nv.constant0._ZN7cutlass13device_kernelINS_4gemm6kernel13GemmUniversalIN4cute5tupleIJiiiiEEENS1_10collective13CollectiveMmaINS1_35MainloopSm100TmaUmmaWarpSpecializedILi34ELi2ELi4ENS5_IJNS4_1CILi1EEESB_SB_EEEEENS5_IJNSA_ILi128EEENSA_ILi64EEENSA_ILi32EEEEEEaNS5_IJlSB_lEEEaSI_NS4_8TiledMMAINS4_8MMA_AtomIJNS4_15SM100_MMA_S8_SSIaaiLi128ELi64ELNS4_4UMMA5MajorE0ELSN_0ELNSM_8SaturateE0EEEEEENS4_6LayoutISC_NS5_IJNSA_ILi0EEESS_SS_EEEEENS5_IJNS4_10UnderscoreESV_SV_EEEEENS4_13SM90_TMA_LOADENS4_14ComposedLayoutINS4_7SwizzleILi1ELi4ELi3EEENS4_18smem_ptr_flag_bitsILi8EEENSR_INS5_IJNSA_ILi8EEESG_EEENS5_IJSG_SB_EEEEEEEvNS4_8identityESY_S18_vS19_EENS_8epilogue10collective18CollectiveEpilogueINS1B_23Sm100TmaWarpSpecializedILi1ELi1ELi64ELb0ELb0EEEJSH_NS5_IJNSR_ISE_SB_EENSR_ISF_SB_EEEEEaSI_aSI_NS1B_6fusion15FusionCallbacksIS1F_NS1J_17LinearCombinationIaiaiLNS_15FloatRoundStyleE2EEESH_S1I_JEEENS4_5SM1004TMEM4LOAD26SM100_TMEM_LOAD_32dp32b64xESY_NSZ_INS10_ILi2ELi4ELi3EEES13_NSR_INS5_IJS14_SF_EEENS5_IJSF_SB_EEEEEEENS4_39AutoVectorizingCopyWithAssumedAlignmentILi128EEENS4_14SM90_TMA_STOREES1X_S1Z_S1Z_EEEvvEEEEvNT_6ParamsE:
	.zero		2944


//--------------------- SYMBOLS --------------------------

	.type		.nv.reservedSmem.offset0,@object
	.size		.nv.reservedSmem.offset0,0x4
	.type		.nv.reservedSmem.cap,@object
	.size		.nv.reservedSmem.cap,0x4
	.type		__assertfail,@function
